//
// Generated by NVIDIA NVVM Compiler
//
// Compiler Build ID: CL-36424714
// Cuda compilation tools, release 13.0, V13.0.88
// Based on NVVM 20.0.0
//

.version 9.0
.target sm_100
.address_size 64

	// .globl	softmax_f32
// _ZZ11softmax_f32E6shared has been demoted
// _ZZ18softmax_causal_f32E6shared has been demoted

.visible .entry softmax_f32(
	.param .u64 .ptr .align 1 softmax_f32_param_0,
	.param .u64 .ptr .align 1 softmax_f32_param_1,
	.param .u32 softmax_f32_param_2,
	.param .u32 softmax_f32_param_3
)
{
	.reg .pred 	%p<41>;
	.reg .b32 	%r<68>;
	.reg .b32 	%f<85>;
	.reg .b64 	%rd<15>;
	// demoted variable
	.shared .align 4 .b8 _ZZ11softmax_f32E6shared[128];
	ld.param.u64 	%rd3, [softmax_f32_param_0];
	ld.param.u64 	%rd4, [softmax_f32_param_1];
	ld.param.u32 	%r16, [softmax_f32_param_2];
	ld.param.u32 	%r15, [softmax_f32_param_3];
	mov.u32 	%r1, %ctaid.x;
	setp.ge.u32 	%p2, %r1, %r16;
	@%p2 bra 	$L__BB0_25;
	cvta.to.global.u64 	%rd5, %rd4;
	cvta.to.global.u64 	%rd6, %rd3;
	mov.u32 	%r67, %tid.x;
	mul.lo.s32 	%r17, %r15, %r1;
	mul.wide.u32 	%rd7, %r17, 4;
	add.s64 	%rd1, %rd6, %rd7;
	add.s64 	%rd2, %rd5, %rd7;
	setp.ge.u32 	%p3, %r67, %r15;
	mov.f32 	%f79, 0fFF800000;
	@%p3 bra 	$L__BB0_4;
	mov.f32 	%f79, 0fFF800000;
	mov.u32 	%r3, %ntid.x;
	mov.u32 	%r65, %r67;
$L__BB0_3:
	mul.wide.u32 	%rd8, %r65, 4;
	add.s64 	%rd9, %rd1, %rd8;
	ld.global.nc.f32 	%f20, [%rd9];
	max.f32 	%f79, %f79, %f20;
	add.s32 	%r65, %r65, %r3;
	setp.lt.u32 	%p4, %r65, %r15;
	@%p4 bra 	$L__BB0_3;
$L__BB0_4:
	mov.b32 	%r18, %f79;
	shfl.sync.down.b32	%r19|%p5, %r18, 16, 31, -1;
	mov.b32 	%f21, %r19;
	max.f32 	%f22, %f79, %f21;
	mov.b32 	%r20, %f22;
	shfl.sync.down.b32	%r21|%p6, %r20, 8, 31, -1;
	mov.b32 	%f23, %r21;
	max.f32 	%f24, %f22, %f23;
	mov.b32 	%r22, %f24;
	shfl.sync.down.b32	%r23|%p7, %r22, 4, 31, -1;
	mov.b32 	%f25, %r23;
	max.f32 	%f26, %f24, %f25;
	mov.b32 	%r24, %f26;
	shfl.sync.down.b32	%r25|%p8, %r24, 2, 31, -1;
	mov.b32 	%f27, %r25;
	max.f32 	%f28, %f26, %f27;
	mov.b32 	%r26, %f28;
	shfl.sync.down.b32	%r27|%p9, %r26, 1, 31, -1;
	mov.b32 	%f29, %r27;
	max.f32 	%f4, %f28, %f29;
	and.b32  	%r6, %r67, 31;
	setp.ne.s32 	%p10, %r6, 0;
	shr.u32 	%r28, %r67, 3;
	and.b32  	%r29, %r28, 124;
	mov.u32 	%r30, _ZZ11softmax_f32E6shared;
	add.s32 	%r7, %r30, %r29;
	@%p10 bra 	$L__BB0_6;
	st.shared.f32 	[%r7], %f4;
$L__BB0_6:
	bar.sync 	0;
	mov.u32 	%r8, %ntid.x;
	shr.u32 	%r9, %r8, 5;
	setp.gt.u32 	%p12, %r67, 31;
	shl.b32 	%r31, %r6, 2;
	add.s32 	%r10, %r30, %r31;
	mov.pred 	%p40, 0;
	@%p12 bra 	$L__BB0_11;
	setp.ge.u32 	%p13, %r6, %r9;
	mov.f32 	%f80, 0fFF800000;
	@%p13 bra 	$L__BB0_9;
	ld.shared.f32 	%f80, [%r10];
$L__BB0_9:
	mov.b32 	%r33, %f80;
	shfl.sync.down.b32	%r34|%p15, %r33, 16, 31, -1;
	mov.b32 	%f31, %r34;
	max.f32 	%f32, %f80, %f31;
	mov.b32 	%r35, %f32;
	shfl.sync.down.b32	%r36|%p16, %r35, 8, 31, -1;
	mov.b32 	%f33, %r36;
	max.f32 	%f34, %f32, %f33;
	mov.b32 	%r37, %f34;
	shfl.sync.down.b32	%r38|%p17, %r37, 4, 31, -1;
	mov.b32 	%f35, %r38;
	max.f32 	%f36, %f34, %f35;
	mov.b32 	%r39, %f36;
	shfl.sync.down.b32	%r40|%p18, %r39, 2, 31, -1;
	mov.b32 	%f37, %r40;
	max.f32 	%f38, %f36, %f37;
	mov.b32 	%r41, %f38;
	shfl.sync.down.b32	%r42|%p19, %r41, 1, 31, -1;
	mov.b32 	%f39, %r42;
	max.f32 	%f7, %f38, %f39;
	setp.ne.s32 	%p20, %r67, 0;
	@%p20 bra 	$L__BB0_11;
	st.shared.f32 	[_ZZ11softmax_f32E6shared], %f7;
	mov.pred 	%p40, -1;
$L__BB0_11:
	setp.ge.u32 	%p22, %r67, %r15;
	bar.sync 	0;
	mov.f32 	%f82, 0f00000000;
	@%p22 bra 	$L__BB0_14;
	mov.f32 	%f82, 0f00000000;
	ld.shared.f32 	%f8, [_ZZ11softmax_f32E6shared];
	mov.u32 	%r66, %r67;
$L__BB0_13:
	mul.wide.u32 	%rd10, %r66, 4;
	add.s64 	%rd11, %rd1, %rd10;
	ld.global.nc.f32 	%f42, [%rd11];
	sub.f32 	%f43, %f42, %f8;
	fma.rn.f32 	%f44, %f43, 0f3BBB989D, 0f3F000000;
	cvt.sat.f32.f32 	%f45, %f44;
	mov.f32 	%f46, 0f4B400001;
	mov.f32 	%f47, 0f437C0000;
	fma.rm.f32 	%f48, %f45, %f47, %f46;
	add.f32 	%f49, %f48, 0fCB40007F;
	neg.f32 	%f50, %f49;
	fma.rn.f32 	%f51, %f43, 0f3FB8AA3B, %f50;
	fma.rn.f32 	%f52, %f43, 0f32A57060, %f51;
	mov.b32 	%r43, %f48;
	shl.b32 	%r44, %r43, 23;
	mov.b32 	%f53, %r44;
	ex2.approx.ftz.f32 	%f54, %f52;
	mul.f32 	%f55, %f54, %f53;
	add.s64 	%rd12, %rd2, %rd10;
	st.global.f32 	[%rd12], %f55;
	add.f32 	%f82, %f82, %f55;
	add.s32 	%r66, %r66, %r8;
	setp.lt.u32 	%p23, %r66, %r15;
	@%p23 bra 	$L__BB0_13;
$L__BB0_14:
	setp.ne.s32 	%p24, %r6, 0;
	mov.b32 	%r45, %f82;
	shfl.sync.down.b32	%r46|%p25, %r45, 16, 31, -1;
	mov.b32 	%f56, %r46;
	add.f32 	%f57, %f82, %f56;
	mov.b32 	%r47, %f57;
	shfl.sync.down.b32	%r48|%p26, %r47, 8, 31, -1;
	mov.b32 	%f58, %r48;
	add.f32 	%f59, %f57, %f58;
	mov.b32 	%r49, %f59;
	shfl.sync.down.b32	%r50|%p27, %r49, 4, 31, -1;
	mov.b32 	%f60, %r50;
	add.f32 	%f61, %f59, %f60;
	mov.b32 	%r51, %f61;
	shfl.sync.down.b32	%r52|%p28, %r51, 2, 31, -1;
	mov.b32 	%f62, %r52;
	add.f32 	%f63, %f61, %f62;
	mov.b32 	%r53, %f63;
	shfl.sync.down.b32	%r54|%p29, %r53, 1, 31, -1;
	mov.b32 	%f64, %r54;
	add.f32 	%f84, %f63, %f64;
	@%p24 bra 	$L__BB0_16;
	st.shared.f32 	[%r7], %f84;
$L__BB0_16:
	setp.gt.u32 	%p30, %r67, 31;
	bar.sync 	0;
	@%p30 bra 	$L__BB0_20;
	setp.ge.u32 	%p31, %r6, %r9;
	mov.f32 	%f83, 0f00000000;
	@%p31 bra 	$L__BB0_19;
	ld.shared.f32 	%f83, [%r10];
$L__BB0_19:
	mov.b32 	%r55, %f83;
	shfl.sync.down.b32	%r56|%p32, %r55, 16, 31, -1;
	mov.b32 	%f66, %r56;
	add.f32 	%f67, %f83, %f66;
	mov.b32 	%r57, %f67;
	shfl.sync.down.b32	%r58|%p33, %r57, 8, 31, -1;
	mov.b32 	%f68, %r58;
	add.f32 	%f69, %f67, %f68;
	mov.b32 	%r59, %f69;
	shfl.sync.down.b32	%r60|%p34, %r59, 4, 31, -1;
	mov.b32 	%f70, %r60;
	add.f32 	%f71, %f69, %f70;
	mov.b32 	%r61, %f71;
	shfl.sync.down.b32	%r62|%p35, %r61, 2, 31, -1;
	mov.b32 	%f72, %r62;
	add.f32 	%f73, %f71, %f72;
	mov.b32 	%r63, %f73;
	shfl.sync.down.b32	%r64|%p36, %r63, 1, 31, -1;
	mov.b32 	%f74, %r64;
	add.f32 	%f84, %f73, %f74;
$L__BB0_20:
	not.pred 	%p37, %p40;
	@%p37 bra 	$L__BB0_22;
	st.shared.f32 	[_ZZ11softmax_f32E6shared], %f84;
$L__BB0_22:
	setp.ge.u32 	%p38, %r67, %r15;
	bar.sync 	0;
	@%p38 bra 	$L__BB0_25;
	ld.shared.f32 	%f75, [_ZZ11softmax_f32E6shared];
	rcp.rn.f32 	%f17, %f75;
$L__BB0_24:
	mul.wide.u32 	%rd13, %r67, 4;
	add.s64 	%rd14, %rd2, %rd13;
	ld.global.f32 	%f76, [%rd14];
	mul.f32 	%f77, %f17, %f76;
	st.global.f32 	[%rd14], %f77;
	add.s32 	%r67, %r67, %r8;
	setp.lt.u32 	%p39, %r67, %r15;
	@%p39 bra 	$L__BB0_24;
$L__BB0_25:
	ret;

}
	// .globl	softmax_causal_f32
.visible .entry softmax_causal_f32(
	.param .u64 .ptr .align 1 softmax_causal_f32_param_0,
	.param .u64 .ptr .align 1 softmax_causal_f32_param_1,
	.param .u32 softmax_causal_f32_param_2,
	.param .u32 softmax_causal_f32_param_3,
	.param .u32 softmax_causal_f32_param_4
)
{
	.reg .pred 	%p<44>;
	.reg .b32 	%r<71>;
	.reg .b32 	%f<92>;
	.reg .b64 	%rd<16>;
	// demoted variable
	.shared .align 4 .b8 _ZZ18softmax_causal_f32E6shared[128];
	ld.param.u64 	%rd3, [softmax_causal_f32_param_0];
	ld.param.u64 	%rd4, [softmax_causal_f32_param_1];
	ld.param.u32 	%r18, [softmax_causal_f32_param_2];
	ld.param.u32 	%r16, [softmax_causal_f32_param_3];
	ld.param.u32 	%r17, [softmax_causal_f32_param_4];
	mov.u32 	%r1, %ctaid.x;
	setp.ge.u32 	%p2, %r1, %r18;
	@%p2 bra 	$L__BB1_29;
	cvta.to.global.u64 	%rd5, %rd4;
	cvta.to.global.u64 	%rd6, %rd3;
	mov.u32 	%r70, %tid.x;
	mul.lo.s32 	%r19, %r16, %r1;
	mul.wide.u32 	%rd7, %r19, 4;
	add.s64 	%rd1, %rd6, %rd7;
	add.s64 	%rd2, %rd5, %rd7;
	add.s32 	%r20, %r1, %r17;
	add.s32 	%r3, %r20, 1;
	setp.ge.u32 	%p3, %r70, %r16;
	mov.f32 	%f85, 0fFF800000;
	@%p3 bra 	$L__BB1_6;
	mov.f32 	%f85, 0fFF800000;
	mov.u32 	%r4, %ntid.x;
	mov.u32 	%r68, %r70;
$L__BB1_3:
	setp.ge.u32 	%p4, %r68, %r3;
	mov.f32 	%f84, 0fFF800000;
	@%p4 bra 	$L__BB1_5;
	mul.wide.u32 	%rd8, %r68, 4;
	add.s64 	%rd9, %rd1, %rd8;
	ld.global.nc.f32 	%f84, [%rd9];
$L__BB1_5:
	max.f32 	%f85, %f85, %f84;
	add.s32 	%r68, %r68, %r4;
	setp.lt.u32 	%p5, %r68, %r16;
	@%p5 bra 	$L__BB1_3;
$L__BB1_6:
	mov.b32 	%r21, %f85;
	shfl.sync.down.b32	%r22|%p6, %r21, 16, 31, -1;
	mov.b32 	%f25, %r22;
	max.f32 	%f26, %f85, %f25;
	mov.b32 	%r23, %f26;
	shfl.sync.down.b32	%r24|%p7, %r23, 8, 31, -1;
	mov.b32 	%f27, %r24;
	max.f32 	%f28, %f26, %f27;
	mov.b32 	%r25, %f28;
	shfl.sync.down.b32	%r26|%p8, %r25, 4, 31, -1;
	mov.b32 	%f29, %r26;
	max.f32 	%f30, %f28, %f29;
	mov.b32 	%r27, %f30;
	shfl.sync.down.b32	%r28|%p9, %r27, 2, 31, -1;
	mov.b32 	%f31, %r28;
	max.f32 	%f32, %f30, %f31;
	mov.b32 	%r29, %f32;
	shfl.sync.down.b32	%r30|%p10, %r29, 1, 31, -1;
	mov.b32 	%f33, %r30;
	max.f32 	%f6, %f32, %f33;
	and.b32  	%r7, %r70, 31;
	setp.ne.s32 	%p11, %r7, 0;
	shr.u32 	%r31, %r70, 3;
	and.b32  	%r32, %r31, 124;
	mov.u32 	%r33, _ZZ18softmax_causal_f32E6shared;
	add.s32 	%r8, %r33, %r32;
	@%p11 bra 	$L__BB1_8;
	st.shared.f32 	[%r8], %f6;
$L__BB1_8:
	bar.sync 	0;
	mov.u32 	%r9, %ntid.x;
	shr.u32 	%r10, %r9, 5;
	setp.gt.u32 	%p13, %r70, 31;
	shl.b32 	%r34, %r7, 2;
	add.s32 	%r11, %r33, %r34;
	mov.pred 	%p43, 0;
	@%p13 bra 	$L__BB1_13;
	setp.ge.u32 	%p14, %r7, %r10;
	mov.f32 	%f86, 0fFF800000;
	@%p14 bra 	$L__BB1_11;
	ld.shared.f32 	%f86, [%r11];
$L__BB1_11:
	mov.b32 	%r36, %f86;
	shfl.sync.down.b32	%r37|%p16, %r36, 16, 31, -1;
	mov.b32 	%f35, %r37;
	max.f32 	%f36, %f86, %f35;
	mov.b32 	%r38, %f36;
	shfl.sync.down.b32	%r39|%p17, %r38, 8, 31, -1;
	mov.b32 	%f37, %r39;
	max.f32 	%f38, %f36, %f37;
	mov.b32 	%r40, %f38;
	shfl.sync.down.b32	%r41|%p18, %r40, 4, 31, -1;
	mov.b32 	%f39, %r41;
	max.f32 	%f40, %f38, %f39;
	mov.b32 	%r42, %f40;
	shfl.sync.down.b32	%r43|%p19, %r42, 2, 31, -1;
	mov.b32 	%f41, %r43;
	max.f32 	%f42, %f40, %f41;
	mov.b32 	%r44, %f42;
	shfl.sync.down.b32	%r45|%p20, %r44, 1, 31, -1;
	mov.b32 	%f43, %r45;
	max.f32 	%f9, %f42, %f43;
	setp.ne.s32 	%p21, %r70, 0;
	@%p21 bra 	$L__BB1_13;
	st.shared.f32 	[_ZZ18softmax_causal_f32E6shared], %f9;
	mov.pred 	%p43, -1;
$L__BB1_13:
	setp.ge.u32 	%p23, %r70, %r16;
	bar.sync 	0;
	mov.f32 	%f89, 0f00000000;
	@%p23 bra 	$L__BB1_18;
	mov.f32 	%f89, 0f00000000;
	ld.shared.f32 	%f10, [_ZZ18softmax_causal_f32E6shared];
	mov.u32 	%r69, %r70;
$L__BB1_15:
	setp.ge.u32 	%p24, %r69, %r3;
	mov.f32 	%f88, 0f00000000;
	@%p24 bra 	$L__BB1_17;
	mul.wide.u32 	%rd10, %r69, 4;
	add.s64 	%rd11, %rd1, %rd10;
	ld.global.nc.f32 	%f47, [%rd11];
	sub.f32 	%f48, %f47, %f10;
	fma.rn.f32 	%f49, %f48, 0f3BBB989D, 0f3F000000;
	cvt.sat.f32.f32 	%f50, %f49;
	mov.f32 	%f51, 0f4B400001;
	mov.f32 	%f52, 0f437C0000;
	fma.rm.f32 	%f53, %f50, %f52, %f51;
	add.f32 	%f54, %f53, 0fCB40007F;
	neg.f32 	%f55, %f54;
	fma.rn.f32 	%f56, %f48, 0f3FB8AA3B, %f55;
	fma.rn.f32 	%f57, %f48, 0f32A57060, %f56;
	mov.b32 	%r46, %f53;
	shl.b32 	%r47, %r46, 23;
	mov.b32 	%f58, %r47;
	ex2.approx.ftz.f32 	%f59, %f57;
	mul.f32 	%f88, %f59, %f58;
$L__BB1_17:
	mul.wide.u32 	%rd12, %r69, 4;
	add.s64 	%rd13, %rd2, %rd12;
	st.global.f32 	[%rd13], %f88;
	add.f32 	%f89, %f89, %f88;
	add.s32 	%r69, %r69, %r9;
	setp.lt.u32 	%p25, %r69, %r16;
	@%p25 bra 	$L__BB1_15;
$L__BB1_18:
	setp.ne.s32 	%p26, %r7, 0;
	mov.b32 	%r48, %f89;
	shfl.sync.down.b32	%r49|%p27, %r48, 16, 31, -1;
	mov.b32 	%f60, %r49;
	add.f32 	%f61, %f89, %f60;
	mov.b32 	%r50, %f61;
	shfl.sync.down.b32	%r51|%p28, %r50, 8, 31, -1;
	mov.b32 	%f62, %r51;
	add.f32 	%f63, %f61, %f62;
	mov.b32 	%r52, %f63;
	shfl.sync.down.b32	%r53|%p29, %r52, 4, 31, -1;
	mov.b32 	%f64, %r53;
	add.f32 	%f65, %f63, %f64;
	mov.b32 	%r54, %f65;
	shfl.sync.down.b32	%r55|%p30, %r54, 2, 31, -1;
	mov.b32 	%f66, %r55;
	add.f32 	%f67, %f65, %f66;
	mov.b32 	%r56, %f67;
	shfl.sync.down.b32	%r57|%p31, %r56, 1, 31, -1;
	mov.b32 	%f68, %r57;
	add.f32 	%f91, %f67, %f68;
	@%p26 bra 	$L__BB1_20;
	st.shared.f32 	[%r8], %f91;
$L__BB1_20:
	setp.gt.u32 	%p32, %r70, 31;
	bar.sync 	0;
	@%p32 bra 	$L__BB1_24;
	setp.ge.u32 	%p33, %r7, %r10;
	mov.f32 	%f90, 0f00000000;
	@%p33 bra 	$L__BB1_23;
	ld.shared.f32 	%f90, [%r11];
$L__BB1_23:
	mov.b32 	%r58, %f90;
	shfl.sync.down.b32	%r59|%p34, %r58, 16, 31, -1;
	mov.b32 	%f70, %r59;
	add.f32 	%f71, %f90, %f70;
	mov.b32 	%r60, %f71;
	shfl.sync.down.b32	%r61|%p35, %r60, 8, 31, -1;
	mov.b32 	%f72, %r61;
	add.f32 	%f73, %f71, %f72;
	mov.b32 	%r62, %f73;
	shfl.sync.down.b32	%r63|%p36, %r62, 4, 31, -1;
	mov.b32 	%f74, %r63;
	add.f32 	%f75, %f73, %f74;
	mov.b32 	%r64, %f75;
	shfl.sync.down.b32	%r65|%p37, %r64, 2, 31, -1;
	mov.b32 	%f76, %r65;
	add.f32 	%f77, %f75, %f76;
	mov.b32 	%r66, %f77;
	shfl.sync.down.b32	%r67|%p38, %r66, 1, 31, -1;
	mov.b32 	%f78, %r67;
	add.f32 	%f91, %f77, %f78;
$L__BB1_24:
	not.pred 	%p39, %p43;
	@%p39 bra 	$L__BB1_26;
	st.shared.f32 	[_ZZ18softmax_causal_f32E6shared], %f91;
$L__BB1_26:
	setp.ge.u32 	%p40, %r70, %r16;
	bar.sync 	0;
	@%p40 bra 	$L__BB1_29;
	ld.shared.f32 	%f79, [_ZZ18softmax_causal_f32E6shared];
	rcp.rn.f32 	%f80, %f79;
	setp.gt.f32 	%p41, %f79, 0f00000000;
	selp.f32 	%f21, %f80, 0f00000000, %p41;
$L__BB1_28:
	mul.wide.u32 	%rd14, %r70, 4;
	add.s64 	%rd15, %rd2, %rd14;
	ld.global.f32 	%f81, [%rd15];
	mul.f32 	%f82, %f21, %f81;
	st.global.f32 	[%rd15], %f82;
	add.s32 	%r70, %r70, %r9;
	setp.lt.u32 	%p42, %r70, %r16;
	@%p42 bra 	$L__BB1_28;
$L__BB1_29:
	ret;

}


// ===== COMPILED SASS (sm_100) =====

	.target	sm_100

	.elftype	@"ET_EXEC"


//--------------------- .note.nv.tkinfo           --------------------------
	.section	.note.nv.tkinfo,"",@"SHT_NOTE"
	.sectionflags	@"SHF_NOTE_NV_TKINFO"
	.tkinfo
        /*0018*/ 	.word	0x00000002
        /*0030*/ 	.string	""
        /*0030*/ 	.string	"ptxas"
        /*0030*/ 	.string	"Cuda compilation tools, release 13.0, V13.0.88"
        /*0030*/ 	.string	"Build cuda_13.0.r13.0/compiler.36424714_0"
        /*0030*/ 	.string	"-arch sm_100 -m 64 "



//--------------------- .note.nv.cuinfo           --------------------------
	.section	.note.nv.cuinfo,"",@"SHT_NOTE"
	.sectionflags	@"SHF_NOTE_NV_CUINFO"
        /*0018*/ 	.short	0x0002
        /*001a*/ 	.short	0x0064
        /*001c*/ 	.short	0x0082
	.zero		2


//--------------------- .nv.info                  --------------------------
	.section	.nv.info,"",@"SHT_CUDA_INFO"
	.align	4


	//----- nvinfo : EIATTR_REGCOUNT
	.align		4
        /*0000*/ 	.byte	0x04, 0x2f
        /*0002*/ 	.short	(.L_1 - .L_0)
	.align		4
.L_0:
        /*0004*/ 	.word	index@(softmax_f32)
        /*0008*/ 	.word	0x00000016


	//----- nvinfo : EIATTR_FRAME_SIZE
	.align		4
.L_1:
        /*000c*/ 	.byte	0x04, 0x11
        /*000e*/ 	.short	(.L_3 - .L_2)
	.align		4
.L_2:
        /*0010*/ 	.word	index@($__internal_1_$__cuda_sm20_rcp_rn_f32_slowpath)
        /*0014*/ 	.word	0x00000000


	//----- nvinfo : EIATTR_FRAME_SIZE
	.align		4
.L_3:
        /*0018*/ 	.byte	0x04, 0x11
        /*001a*/ 	.short	(.L_5 - .L_4)
	.align		4
.L_4:
        /*001c*/ 	.word	index@(softmax_f32)
        /*0020*/ 	.word	0x00000000


	//----- nvinfo : EIATTR_REGCOUNT
	.align		4
.L_5:
        /*0024*/ 	.byte	0x04, 0x2f
        /*0026*/ 	.short	(.L_7 - .L_6)
	.align		4
.L_6:
        /*0028*/ 	.word	index@(softmax_causal_f32)
        /*002c*/ 	.word	0x00000016


	//----- nvinfo : EIATTR_FRAME_SIZE
	.align		4
.L_7:
        /*0030*/ 	.byte	0x04, 0x11
        /*0032*/ 	.short	(.L_9 - .L_8)
	.align		4
.L_8:
        /*0034*/ 	.word	index@($__internal_0_$__cuda_sm20_rcp_rn_f32_slowpath)
        /*0038*/ 	.word	0x00000000


	//----- nvinfo : EIATTR_FRAME_SIZE
	.align		4
.L_9:
        /*003c*/ 	.byte	0x04, 0x11
        /*003e*/ 	.short	(.L_11 - .L_10)
	.align		4
.L_10:
        /*0040*/ 	.word	index@(softmax_causal_f32)
        /*0044*/ 	.word	0x00000000


	//----- nvinfo : EIATTR_MIN_STACK_SIZE
	.align		4
.L_11:
        /*0048*/ 	.byte	0x04, 0x12
        /*004a*/ 	.short	(.L_13 - .L_12)
	.align		4
.L_12:
        /*004c*/ 	.word	index@(softmax_causal_f32)
        /*0050*/ 	.word	0x00000000


	//----- nvinfo : EIATTR_MIN_STACK_SIZE
	.align		4
.L_13:
        /*0054*/ 	.byte	0x04, 0x12
        /*0056*/ 	.short	(.L_15 - .L_14)
	.align		4
.L_14:
        /*0058*/ 	.word	index@(softmax_f32)
        /*005c*/ 	.word	0x00000000
.L_15:


//--------------------- .nv.compat                --------------------------
	.section	.nv.compat,"",@"SHT_CUDA_COMPAT_INFO"
	.align	4
        /*0000*/ 	.byte	0x02, 0x09, 0x00, 0x00, 0x02, 0x02, 0x01, 0x00, 0x02, 0x05, 0x05, 0x00, 0x03, 0x07, 0x01, 0x01
        /*0010*/ 	.byte	0x02, 0x03, 0x00, 0x00, 0x02, 0x06, 0x01, 0x00, 0x04, 0x0b, 0x08, 0x00, 0x09, 0x00, 0x00, 0x00
        /*0020*/ 	.byte	0x00, 0x00, 0x00, 0x00


//--------------------- .nv.info.softmax_causal_f32 --------------------------
	.section	.nv.info.softmax_causal_f32,"",@"SHT_CUDA_INFO"
	.sectionflags	@""
	.align	4


	//----- nvinfo : EIATTR_CUDA_API_VERSION
	.align		4
        /*0000*/ 	.byte	0x04, 0x37
        /*0002*/ 	.short	(.L_17 - .L_16)
.L_16:
        /*0004*/ 	.word	0x00000082


	//----- nvinfo : EIATTR_KPARAM_INFO
	.align		4
.L_17:
        /*0008*/ 	.byte	0x04, 0x17
        /*000a*/ 	.short	(.L_19 - .L_18)
.L_18:
        /*000c*/ 	.word	0x00000000
        /*0010*/ 	.short	0x0004
        /*0012*/ 	.short	0x0018
        /*0014*/ 	.byte	0x00, 0xf0, 0x11, 0x00


	//----- nvinfo : EIATTR_KPARAM_INFO
	.align		4
.L_19:
        /*0018*/ 	.byte	0x04, 0x17
        /*001a*/ 	.short	(.L_21 - .L_20)
.L_20:
        /*001c*/ 	.word	0x00000000
        /*0020*/ 	.short	0x0003
        /*0022*/ 	.short	0x0014
        /*0024*/ 	.byte	0x00, 0xf0, 0x11, 0x00


	//----- nvinfo : EIATTR_KPARAM_INFO
	.align		4
.L_21:
        /*0028*/ 	.byte	0x04, 0x17
        /*002a*/ 	.short	(.L_23 - .L_22)
.L_22:
        /*002c*/ 	.word	0x00000000
        /*0030*/ 	.short	0x0002
        /*0032*/ 	.short	0x0010
        /*0034*/ 	.byte	0x00, 0xf0, 0x11, 0x00


	//----- nvinfo : EIATTR_KPARAM_INFO
	.align		4
.L_23:
        /*0038*/ 	.byte	0x04, 0x17
        /*003a*/ 	.short	(.L_25 - .L_24)
.L_24:
        /*003c*/ 	.word	0x00000000
        /*0040*/ 	.short	0x0001
        /*0042*/ 	.short	0x0008
        /*0044*/ 	.byte	0x00, 0xf5, 0x21, 0x00


	//----- nvinfo : EIATTR_KPARAM_INFO
	.align		4
.L_25:
        /*0048*/ 	.byte	0x04, 0x17
        /*004a*/ 	.short	(.L_27 - .L_26)
.L_26:
        /*004c*/ 	.word	0x00000000
        /*0050*/ 	.short	0x0000
        /*0052*/ 	.short	0x0000
        /*0054*/ 	.byte	0x00, 0xf5, 0x21, 0x00


	//----- nvinfo : EIATTR_SPARSE_MMA_MASK
	.align		4
.L_27:
        /*0058*/ 	.byte	0x03, 0x50
        /*005a*/ 	.short	0x0000


	//----- nvinfo : EIATTR_MAXREG_COUNT
	.align		4
        /*005c*/ 	.byte	0x03, 0x1b
        /*005e*/ 	.short	0x00ff


	//----- nvinfo : EIATTR_NUM_BARRIERS
	.align		4
        /*0060*/ 	.byte	0x02, 0x4c
        /*0062*/ 	.byte	0x01
	.zero		1


	//----- nvinfo : EIATTR_MERCURY_ISA_VERSION
	.align		4
        /*0064*/ 	.byte	0x03, 0x5f
        /*0066*/ 	.short	0x0101


	//----- nvinfo : EIATTR_COOP_GROUP_MASK_REGIDS
	.align		4
        /*0068*/ 	.byte	0x04, 0x29
        /*006a*/ 	.short	(.L_29 - .L_28)


	//   ....[0]....
.L_28:
        /*006c*/ 	.word	0xffffffff


	//   ....[1]....
        /*0070*/ 	.word	0xffffffff


	//   ....[2]....
        /*0074*/ 	.word	0xffffffff


	//   ....[3]....
        /*0078*/ 	.word	0xffffffff


	//   ....[4]....
        /*007c*/ 	.word	0xffffffff


	//   ....[5]....
        /*0080*/ 	.word	0xffffffff


	//   ....[6]....
        /*0084*/ 	.word	0xffffffff


	//   ....[7]....
        /*0088*/ 	.word	0xffffffff


	//   ....[8]....
        /*008c*/ 	.word	0xffffffff


	//   ....[9]....
        /*0090*/ 	.word	0xffffffff


	//   ....[10]....
        /*0094*/ 	.word	0xffffffff


	//   ....[11]....
        /*0098*/ 	.word	0xffffffff


	//   ....[12]....
        /*009c*/ 	.word	0xffffffff


	//   ....[13]....
        /*00a0*/ 	.word	0xffffffff


	//   ....[14]....
        /*00a4*/ 	.word	0xffffffff


	//   ....[15]....
        /*00a8*/ 	.word	0xffffffff


	//   ....[16]....
        /*00ac*/ 	.word	0xffffffff


	//   ....[17]....
        /*00b0*/ 	.word	0xffffffff


	//   ....[18]....
        /*00b4*/ 	.word	0xffffffff


	//   ....[19]....
        /*00b8*/ 	.word	0xffffffff


	//   ....[20]....
        /*00bc*/ 	.word	0x05000010


	//   ....[21]....
        /*00c0*/ 	.word	0x05000010


	//   ....[22]....
        /*00c4*/ 	.word	0x05000010


	//   ....[23]....
        /*00c8*/ 	.word	0x05000010


	//   ....[24]....
        /*00cc*/ 	.word	0x05000010


	//   ....[25]....
        /*00d0*/ 	.word	0x05000010


	//   ....[26]....
        /*00d4*/ 	.word	0x05000010


	//   ....[27]....
        /*00d8*/ 	.word	0x05000010


	//   ....[28]....
        /*00dc*/ 	.word	0x05000010


	//   ....[29]....
        /*00e0*/ 	.word	0x05000010


	//----- nvinfo : EIATTR_COOP_GROUP_INSTR_OFFSETS
	.align		4
.L_29:
        /*00e4*/ 	.byte	0x04, 0x28
        /*00e6*/ 	.short	(.L_31 - .L_30)


	//   ....[0]....
.L_30:
        /*00e8*/ 	.word	0x000001f0


	//   ....[1]....
        /*00ec*/ 	.word	0x00000280


	//   ....[2]....
        /*00f0*/ 	.word	0x000002b0


	//   ....[3]....
        /*00f4*/ 	.word	0x000002e0


	//   ....[4]....
        /*00f8*/ 	.word	0x00000320


	//   ....[5]....
        /*00fc*/ 	.word	0x000003e0


	//   ....[6]....
        /*0100*/ 	.word	0x00000400


	//   ....[7]....
        /*0104*/ 	.word	0x00000420


	//   ....[8]....
        /*0108*/ 	.word	0x00000440


	//   ....[9]....
        /*010c*/ 	.word	0x00000460


	//   ....[10]....
        /*0110*/ 	.word	0x000006c0


	//   ....[11]....
        /*0114*/ 	.word	0x000006f0


	//   ....[12]....
        /*0118*/ 	.word	0x00000710


	//   ....[13]....
        /*011c*/ 	.word	0x00000730


	//   ....[14]....
        /*0120*/ 	.word	0x00000750


	//   ....[15]....
        /*0124*/ 	.word	0x00000800


	//   ....[16]....
        /*0128*/ 	.word	0x00000820


	//   ....[17]....
        /*012c*/ 	.word	0x00000840


	//   ....[18]....
        /*0130*/ 	.word	0x00000860


	//   ....[19]....
        /*0134*/ 	.word	0x00000880


	//   ....[20]....
        /*0138*/ 	.word	0x00000b10


	//   ....[21]....
        /*013c*/ 	.word	0x00000b80


	//   ....[22]....
        /*0140*/ 	.word	0x00000bf0


	//   ....[23]....
        /*0144*/ 	.word	0x00000c60


	//   ....[24]....
        /*0148*/ 	.word	0x00000cd0


	//   ....[25]....
        /*014c*/ 	.word	0x00000d50


	//   ....[26]....
        /*0150*/ 	.word	0x00000dc0


	//   ....[27]....
        /*0154*/ 	.word	0x00000e30


	//   ....[28]....
        /*0158*/ 	.word	0x00000ea0


	//   ....[29]....
        /*015c*/ 	.word	0x00000f10


	//----- nvinfo : EIATTR_VRC_CTA_INIT_COUNT
	.align		4
.L_31:
        /*0160*/ 	.byte	0x02, 0x4a
	.zero		1
	.zero		1


	//----- nvinfo : EIATTR_EXIT_INSTR_OFFSETS
	.align		4
        /*0164*/ 	.byte	0x04, 0x1c
        /*0166*/ 	.short	(.L_33 - .L_32)


	//   ....[0]....
.L_32:
        /*0168*/ 	.word	0x00000040


	//   ....[1]....
        /*016c*/ 	.word	0x00000910


	//   ....[2]....
        /*0170*/ 	.word	0x00000ab0


	//----- nvinfo : EIATTR_CRS_STACK_SIZE
	.align		4
.L_33:
        /*0174*/ 	.byte	0x04, 0x1e
        /*0176*/ 	.short	(.L_35 - .L_34)
.L_34:
        /*0178*/ 	.word	0x00000000


	//----- nvinfo : EIATTR_CBANK_PARAM_SIZE
	.align		4
.L_35:
        /*017c*/ 	.byte	0x03, 0x19
        /*017e*/ 	.short	0x001c


	//----- nvinfo : EIATTR_PARAM_CBANK
	.align		4
        /*0180*/ 	.byte	0x04, 0x0a
        /*0182*/ 	.short	(.L_37 - .L_36)
	.align		4
.L_36:
        /*0184*/ 	.word	index@(.nv.constant0.softmax_causal_f32)
        /*0188*/ 	.short	0x0380
        /*018a*/ 	.short	0x001c


	//----- nvinfo : EIATTR_SW_WAR
	.align		4
.L_37:
        /*018c*/ 	.byte	0x04, 0x36
        /*018e*/ 	.short	(.L_39 - .L_38)
.L_38:
        /*0190*/ 	.word	0x00000008
.L_39:


//--------------------- .nv.info.softmax_f32      --------------------------
	.section	.nv.info.softmax_f32,"",@"SHT_CUDA_INFO"
	.sectionflags	@""
	.align	4


	//----- nvinfo : EIATTR_CUDA_API_VERSION
	.align		4
        /*0000*/ 	.byte	0x04, 0x37
        /*0002*/ 	.short	(.L_41 - .L_40)
.L_40:
        /*0004*/ 	.word	0x00000082


	//----- nvinfo : EIATTR_KPARAM_INFO
	.align		4
.L_41:
        /*0008*/ 	.byte	0x04, 0x17
        /*000a*/ 	.short	(.L_43 - .L_42)
.L_42:
        /*000c*/ 	.word	0x00000000
        /*0010*/ 	.short	0x0003
        /*0012*/ 	.short	0x0014
        /*0014*/ 	.byte	0x00, 0xf0, 0x11, 0x00


	//----- nvinfo : EIATTR_KPARAM_INFO
	.align		4
.L_43:
        /*0018*/ 	.byte	0x04, 0x17
        /*001a*/ 	.short	(.L_45 - .L_44)
.L_44:
        /*001c*/ 	.word	0x00000000
        /*0020*/ 	.short	0x0002
        /*0022*/ 	.short	0x0010
        /*0024*/ 	.byte	0x00, 0xf0, 0x11, 0x00


	//----- nvinfo : EIATTR_KPARAM_INFO
	.align		4
.L_45:
        /*0028*/ 	.byte	0x04, 0x17
        /*002a*/ 	.short	(.L_47 - .L_46)
.L_46:
        /*002c*/ 	.word	0x00000000
        /*0030*/ 	.short	0x0001
        /*0032*/ 	.short	0x0008
        /*0034*/ 	.byte	0x00, 0xf5, 0x21, 0x00


	//----- nvinfo : EIATTR_KPARAM_INFO
	.align		4
.L_47:
        /*0038*/ 	.byte	0x04, 0x17
        /*003a*/ 	.short	(.L_49 - .L_48)
.L_48:
        /*003c*/ 	.word	0x00000000
        /*0040*/ 	.short	0x0000
        /*0042*/ 	.short	0x0000
        /*0044*/ 	.byte	0x00, 0xf5, 0x21, 0x00


	//----- nvinfo : EIATTR_SPARSE_MMA_MASK
	.align		4
.L_49:
        /*0048*/ 	.byte	0x03, 0x50
        /*004a*/ 	.short	0x0000


	//----- nvinfo : EIATTR_MAXREG_COUNT
	.align		4
        /*004c*/ 	.byte	0x03, 0x1b
        /*004e*/ 	.short	0x00ff


	//----- nvinfo : EIATTR_NUM_BARRIERS
	.align		4
        /*0050*/ 	.byte	0x02, 0x4c
        /*0052*/ 	.byte	0x01
	.zero		1


	//----- nvinfo : EIATTR_MERCURY_ISA_VERSION
	.align		4
        /*0054*/ 	.byte	0x03, 0x5f
        /*0056*/ 	.short	0x0101


	//----- nvinfo : EIATTR_COOP_GROUP_MASK_REGIDS
	.align		4
        /*0058*/ 	.byte	0x04, 0x29
        /*005a*/ 	.short	(.L_51 - .L_50)


	//   ....[0]....
.L_50:
        /*005c*/ 	.word	0xffffffff


	//   ....[1]....
        /*0060*/ 	.word	0xffffffff


	//   ....[2]....
        /*0064*/ 	.word	0xffffffff


	//   ....[3]....
        /*0068*/ 	.word	0xffffffff


	//   ....[4]....
        /*006c*/ 	.word	0xffffffff


	//   ....[5]....
        /*0070*/ 	.word	0xffffffff


	//   ....[6]....
        /*0074*/ 	.word	0xffffffff


	//   ....[7]....
        /*0078*/ 	.word	0xffffffff


	//   ....[8]....
        /*007c*/ 	.word	0xffffffff


	//   ....[9]....
        /*0080*/ 	.word	0xffffffff


	//   ....[10]....
        /*0084*/ 	.word	0xffffffff


	//   ....[11]....
        /*0088*/ 	.word	0xffffffff


	//   ....[12]....
        /*008c*/ 	.word	0xffffffff


	//   ....[13]....
        /*0090*/ 	.word	0xffffffff


	//   ....[14]....
        /*0094*/ 	.word	0xffffffff


	//   ....[15]....
        /*0098*/ 	.word	0xffffffff


	//   ....[16]....
        /*009c*/ 	.word	0xffffffff


	//   ....[17]....
        /*00a0*/ 	.word	0xffffffff


	//   ....[18]....
        /*00a4*/ 	.word	0xffffffff


	//   ....[19]....
        /*00a8*/ 	.word	0xffffffff


	//   ....[20]....
        /*00ac*/ 	.word	0x05000010


	//   ....[21]....
        /*00b0*/ 	.word	0x05000010


	//   ....[22]....
        /*00b4*/ 	.word	0x05000010


	//   ....[23]....
        /*00b8*/ 	.word	0x05000010


	//   ....[24]....
        /*00bc*/ 	.word	0x05000010


	//   ....[25]....
        /*00c0*/ 	.word	0x05000010


	//   ....[26]....
        /*00c4*/ 	.word	0x05000010


	//   ....[27]....
        /*00c8*/ 	.word	0x05000010


	//   ....[28]....
        /*00cc*/ 	.word	0x05000010


	//   ....[29]....
        /*00d0*/ 	.word	0x05000010


	//----- nvinfo : EIATTR_COOP_GROUP_INSTR_OFFSETS
	.align		4
.L_51:
        /*00d4*/ 	.byte	0x04, 0x28
        /*00d6*/ 	.short	(.L_53 - .L_52)


	//   ....[0]....
.L_52:
        /*00d8*/ 	.word	0x00000190


	//   ....[1]....
        /*00dc*/ 	.word	0x00000220


	//   ....[2]....
        /*00e0*/ 	.word	0x00000250


	//   ....[3]....
        /*00e4*/ 	.word	0x00000280


	//   ....[4]....
        /*00e8*/ 	.word	0x000002c0


	//   ....[5]....
        /*00ec*/ 	.word	0x00000380


	//   ....[6]....
        /*00f0*/ 	.word	0x000003a0


	//   ....[7]....
        /*00f4*/ 	.word	0x000003c0


	//   ....[8]....
        /*00f8*/ 	.word	0x000003e0


	//   ....[9]....
        /*00fc*/ 	.word	0x00000400


	//   ....[10]....
        /*0100*/ 	.word	0x00000620


	//   ....[11]....
        /*0104*/ 	.word	0x00000660


	//   ....[12]....
        /*0108*/ 	.word	0x00000680


	//   ....[13]....
        /*010c*/ 	.word	0x000006a0


	//   ....[14]....
        /*0110*/ 	.word	0x000006c0


	//   ....[15]....
        /*0114*/ 	.word	0x00000770


	//   ....[16]....
        /*0118*/ 	.word	0x00000790


	//   ....[17]....
        /*011c*/ 	.word	0x000007b0


	//   ....[18]....
        /*0120*/ 	.word	0x000007d0


	//   ....[19]....
        /*0124*/ 	.word	0x000007f0


	//   ....[20]....
        /*0128*/ 	.word	0x00000a10


	//   ....[21]....
        /*012c*/ 	.word	0x00000a80


	//   ....[22]....
        /*0130*/ 	.word	0x00000af0


	//   ....[23]....
        /*0134*/ 	.word	0x00000b60


	//   ....[24]....
        /*0138*/ 	.word	0x00000bd0


	//   ....[25]....
        /*013c*/ 	.word	0x00000c50


	//   ....[26]....
        /*0140*/ 	.word	0x00000cc0


	//   ....[27]....
        /*0144*/ 	.word	0x00000d30


	//   ....[28]....
        /*0148*/ 	.word	0x00000da0


	//   ....[29]....
        /*014c*/ 	.word	0x00000e10


	//----- nvinfo : EIATTR_VRC_CTA_INIT_COUNT
	.align		4
.L_53:
        /*0150*/ 	.byte	0x02, 0x4a
	.zero		1
	.zero		1


	//----- nvinfo : EIATTR_EXIT_INSTR_OFFSETS
	.align		4
        /*0154*/ 	.byte	0x04, 0x1c
        /*0156*/ 	.short	(.L_55 - .L_54)


	//   ....[0]....
.L_54:
        /*0158*/ 	.word	0x00000040


	//   ....[1]....
        /*015c*/ 	.word	0x00000860


	//   ....[2]....
        /*0160*/ 	.word	0x000009b0


	//----- nvinfo : EIATTR_CRS_STACK_SIZE
	.align		4
.L_55:
        /*0164*/ 	.byte	0x04, 0x1e
        /*0166*/ 	.short	(.L_57 - .L_56)
.L_56:
        /*0168*/ 	.word	0x00000000


	//----- nvinfo : EIATTR_CBANK_PARAM_SIZE
	.align		4
.L_57:
        /*016c*/ 	.byte	0x03, 0x19
        /*016e*/ 	.short	0x0018


	//----- nvinfo : EIATTR_PARAM_CBANK
	.align		4
        /*0170*/ 	.byte	0x04, 0x0a
        /*0172*/ 	.short	(.L_59 - .L_58)
	.align		4
.L_58:
        /*0174*/ 	.word	index@(.nv.constant0.softmax_f32)
        /*0178*/ 	.short	0x0380
        /*017a*/ 	.short	0x0018


	//----- nvinfo : EIATTR_SW_WAR
	.align		4
.L_59:
        /*017c*/ 	.byte	0x04, 0x36
        /*017e*/ 	.short	(.L_61 - .L_60)
.L_60:
        /*0180*/ 	.word	0x00000008
.L_61:


//--------------------- .nv.callgraph             --------------------------
	.section	.nv.callgraph,"",@"SHT_CUDA_CALLGRAPH"
	.align	4
	.sectionentsize	8
	.align		4
        /*0000*/ 	.word	0x00000000
	.align		4
        /*0004*/ 	.word	0xffffffff
	.align		4
        /*0008*/ 	.word	0x00000000
	.align		4
        /*000c*/ 	.word	0xfffffffe
	.align		4
        /*0010*/ 	.word	0x00000000
	.align		4
        /*0014*/ 	.word	0xfffffffd
	.align		4
        /*0018*/ 	.word	0x00000000
	.align		4
        /*001c*/ 	.word	0xfffffffc


//--------------------- .text.softmax_causal_f32  --------------------------
	.section	.text.softmax_causal_f32,"ax",@progbits
	.align	128
        .global         softmax_causal_f32
        .type           softmax_causal_f32,@function
        .size           softmax_causal_f32,(.L_x_58 - softmax_causal_f32)
        .other          softmax_causal_f32,@"STO_CUDA_ENTRY STV_DEFAULT"
softmax_causal_f32:
.text.softmax_causal_f32:
[----:B------:R-:W-:Y:S08]  /*0000*/  LDC R1, c[0x0][0x37c] ;  /* 0x0000df00ff017b82 */ /* 0x000ff00000000800 */
[----:B------:R-:W0:Y:S08]  /*0010*/  S2UR UR4, SR_CTAID.X ;  /* 0x00000000000479c3 */ /* 0x000e300000002500 */
[----:B------:R-:W0:Y:S02]  /*0020*/  LDC R0, c[0x0][0x390] ;  /* 0x0000e400ff007b82 */ /* 0x000e240000000800 */
[----:B0-----:R-:W-:-:S13]  /*0030*/  ISETP.LE.U32.AND P0, PT, R0, UR4, PT ;  /* 0x0000000400007c0c */ /* 0x001fda000bf03070 */
[----:B------:R-:W-:Y:S05]  /*0040*/  @P0 EXIT ;  /* 0x000000000000094d */ /* 0x000fea0003800000 */
[----:B------:R-:W0:Y:S01]  /*0050*/  S2R R5, SR_TID.X ;  /* 0x0000000000057919 */ /* 0x000e220000002100 */
[----:B------:R-:W1:Y:S01]  /*0060*/  LDCU UR6, c[0x0][0x394] ;  /* 0x00007280ff0677ac */ /* 0x000e620008000800 */
[----:B------:R-:W2:Y:S01]  /*0070*/  LDC.64 R6, c[0x0][0x380] ;  /* 0x0000e000ff067b82 */ /* 0x000ea20000000a00 */
[----:B------:R-:W-:Y:S01]  /*0080*/  BSSY.RECONVERGENT B0, `(.L_x_0) ;  /* 0x0000016000007945 */ /* 0x000fe20003800200 */
[----:B------:R-:W-:Y:S01]  /*0090*/  IMAD.MOV.U32 R8, RZ, RZ, -0x800000 ;  /* 0xff800000ff087424 */ /* 0x000fe200078e00ff */
[----:B------:R-:W3:Y:S01]  /*00a0*/  LDCU UR5, c[0x0][0x398] ;  /* 0x00007300ff0577ac */ /* 0x000ee20008000800 */
[----:B------:R-:W4:Y:S01]  /*00b0*/  LDCU.64 UR8, c[0x0][0x358] ;  /* 0x00006b00ff0877ac */ /* 0x000f220008000a00 */
[----:B-1----:R-:W-:-:S04]  /*00c0*/  IMAD.U32 R0, RZ, RZ, UR6 ;  /* 0x00000006ff007e24 */ /* 0x002fc8000f8e00ff */
[----:B------:R-:W-:Y:S01]  /*00d0*/  IMAD R9, R0, UR4, RZ ;  /* 0x0000000400097c24 */ /* 0x000fe2000f8e02ff */
[----:B---3--:R-:W-:-:S03]  /*00e0*/  UIADD3.X UR4, UPT, UPT, UR4, UR5, URZ, UPT, !UPT ;  /* 0x0000000504047290 */ /* 0x008fc6000bffe4ff */
[----:B--2---:R-:W-:Y:S01]  /*00f0*/  IMAD.WIDE.U32 R6, R9, 0x4, R6 ;  /* 0x0000000409067825 */ /* 0x004fe200078e0006 */
[----:B0-----:R-:W-:-:S13]  /*0100*/  ISETP.GE.U32.AND P0, PT, R5, R0, PT ;  /* 0x000000000500720c */ /* 0x001fda0003f06070 */
[----:B----4-:R-:W-:Y:S05]  /*0110*/  @P0 BRA `(.L_x_1) ;  /* 0x0000000000300947 */ /* 0x010fea0003800000 */
[----:B------:R-:W0:Y:S01]  /*0120*/  LDC R4, c[0x0][0x360] ;  /* 0x0000d800ff047b82 */ /* 0x000e220000000800 */
[----:B------:R-:W-:Y:S01]  /*0130*/  MOV R8, 0xff800000 ;  /* 0xff80000000087802 */ /* 0x000fe20000000f00 */
[----:B------:R-:W-:-:S06]  /*0140*/  IMAD.MOV.U32 R11, RZ, RZ, R5 ;  /* 0x000000ffff0b7224 */ /* 0x000fcc00078e0005 */
[----:B------:R-:W1:Y:S02]  /*0150*/  LDC R0, c[0x0][0x394] ;  /* 0x0000e500ff007b82 */ /* 0x000e640000000800 */
.L_x_2:
[----:B------:R-:W-:Y:S01]  /*0160*/  ISETP.GE.U32.AND P0, PT, R11, UR4, PT ;  /* 0x000000040b007c0c */ /* 0x000fe2000bf06070 */
[----:B------:R-:W-:-:S12]  /*0170*/  IMAD.MOV.U32 R13, RZ, RZ, -0x800000 ;  /* 0xff800000ff0d7424 */ /* 0x000fd800078e00ff */
[----:B------:R-:W-:-:S05]  /*0180*/  @!P0 IMAD.WIDE.U32 R2, R11, 0x4, R6 ;  /* 0x000000040b028825 */ /* 0x000fca00078e0006 */
[----:B------:R-:W2:Y:S01]  /*0190*/  @!P0 LDG.E.CONSTANT R13, desc[UR8][R2.64] ;  /* 0x00000008020d8981 */ /* 0x000ea2000c1e9900 */
[----:B0-----:R-:W-:-:S04]  /*01a0*/  IADD3 R11, PT, PT, R4, R11, RZ ;  /* 0x0000000b040b7210 */ /* 0x001fc80007ffe0ff */
[----:B-1----:R-:W-:Y:S02]  /*01b0*/  ISETP.GE.U32.AND P0, PT, R11, R0, PT ;  /* 0x000000000b00720c */ /* 0x002fe40003f06070 */
[----:B--2---:R-:W-:-:S11]  /*01c0*/  FMNMX R8, R13, R8, !PT ;  /* 0x000000080d087209 */ /* 0x004fd60007800000 */
[----:B------:R-:W-:Y:S05]  /*01d0*/  @!P0 BRA `(.L_x_2) ;  /* 0xfffffffc00e08947 */ /* 0x000fea000383ffff */
.L_x_1:
[----:B------:R-:W-:Y:S05]  /*01e0*/  BSYNC.RECONVERGENT B0 ;  /* 0x0000000000007941 */ /* 0x000fea0003800200 */
.L_x_0:
[----:B------:R-:W0:Y:S01]  /*01f0*/  SHFL.DOWN PT, R3, R8, 0x10, 0x1f ;  /* 0x0a001f0008037f89 */ /* 0x000e2200000e0000 */
[----:B------:R-:W1:Y:S01]  /*0200*/  S2UR UR6, SR_CgaCtaId ;  /* 0x00000000000679c3 */ /* 0x000e620000008800 */
[----:B------:R-:W2:Y:S01]  /*0210*/  LDCU UR7, c[0x0][0x360] ;  /* 0x00006c00ff0777ac */ /* 0x000ea20008000800 */
[----:B------:R-:W-:Y:S01]  /*0220*/  ISETP.GT.U32.AND P1, PT, R5, 0x1f, PT ;  /* 0x0000001f0500780c */ /* 0x000fe20003f24070 */
[----:B------:R-:W-:Y:S01]  /*0230*/  UMOV UR5, 0x400 ;  /* 0x0000040000057882 */ /* 0x000fe20000000000 */
[----:B0-----:R-:W-:Y:S01]  /*0240*/  FMNMX R3, R3, R8, !PT ;  /* 0x0000000803037209 */ /* 0x001fe20007800000 */
[----:B-1----:R-:W-:Y:S01]  /*0250*/  ULEA UR5, UR6, UR5, 0x18 ;  /* 0x0000000506057291 */ /* 0x002fe2000f8ec0ff */
[----:B------:R-:W-:Y:S01]  /*0260*/  SHF.R.U32.HI R8, RZ, 0x3, R5 ;  /* 0x00000003ff087819 */ /* 0x000fe20000011605 */
[----:B--2---:R-:W-:Y:S02]  /*0270*/  USHF.R.U32.HI UR6, URZ, 0x5, UR7 ;  /* 0x00000005ff067899 */ /* 0x004fe40008011607 */
[----:B------:R-:W0:Y:S01]  /*0280*/  SHFL.DOWN PT, R2, R3, 0x8, 0x1f ;  /* 0x09001f0003027f89 */ /* 0x000e2200000e0000 */
[----:B------:R-:W-:-:S02]  /*0290*/  LOP3.LUT R8, R8, 0x7c, RZ, 0xc0, !PT ;  /* 0x0000007c08087812 */ /* 0x000fc400078ec0ff */
[----:B0-----:R-:W-:-:S05]  /*02a0*/  FMNMX R2, R3, R2, !PT ;  /* 0x0000000203027209 */ /* 0x001fca0007800000 */
[----:B------:R-:W0:Y:S02]  /*02b0*/  SHFL.DOWN PT, R11, R2, 0x4, 0x1f ;  /* 0x08801f00020b7f89 */ /* 0x000e2400000e0000 */
[----:B0-----:R-:W-:Y:S02]  /*02c0*/  FMNMX R11, R2, R11, !PT ;  /* 0x0000000b020b7209 */ /* 0x001fe40007800000 */
[----:B------:R-:W0:Y:S03]  /*02d0*/  LDC.64 R2, c[0x0][0x388] ;  /* 0x0000e200ff027b82 */ /* 0x000e260000000a00 */
[----:B------:R-:W1:Y:S01]  /*02e0*/  SHFL.DOWN PT, R4, R11, 0x2, 0x1f ;  /* 0x08401f000b047f89 */ /* 0x000e6200000e0000 */
[----:B0-----:R-:W-:Y:S01]  /*02f0*/  IMAD.WIDE.U32 R2, R9, 0x4, R2 ;  /* 0x0000000409027825 */ /* 0x001fe200078e0002 */
[----:B-1----:R-:W-:Y:S02]  /*0300*/  FMNMX R10, R11, R4, !PT ;  /* 0x000000040b0a7209 */ /* 0x002fe40007800000 */
[----:B------:R-:W-:-:S03]  /*0310*/  LOP3.LUT P0, R4, R5, 0x1f, RZ, 0xc0, !PT ;  /* 0x0000001f05047812 */ /* 0x000fc6000780c0ff */
[----:B------:R-:W0:Y:S01]  /*0320*/  SHFL.DOWN PT, R13, R10, 0x1, 0x1f ;  /* 0x08201f000a0d7f89 */ /* 0x000e2200000e0000 */
[----:B------:R-:W-:Y:S02]  /*0330*/  LEA R9, R4, UR5, 0x2 ;  /* 0x0000000504097c11 */ /* 0x000fe4000f8e10ff */
[----:B0-----:R-:W-:-:S07]  /*0340*/  FMNMX R13, R10, R13, !PT ;  /* 0x0000000d0a0d7209 */ /* 0x001fce0007800000 */
[----:B------:R0:W-:Y:S01]  /*0350*/  @!P0 STS [R8+UR5], R13 ;  /* 0x0000000d08008988 */ /* 0x0001e20008000805 */
[----:B------:R-:W-:Y:S01]  /*0360*/  BAR.SYNC.DEFER_BLOCKING 0x0 ;  /* 0x0000000000007b1d */ /* 0x000fe20000010000 */
[----:B------:R-:W-:-:S05]  /*0370*/  PLOP3.LUT P0, PT, PT, PT, PT, 0x8, 0x80 ;  /* 0x000000000080781c */ /* 0x000fca0003f0e170 */
[----:B------:R-:W-:Y:S08]  /*0380*/  @P1 BRA `(.L_x_3) ;  /* 0x0000000000481947 */ /* 0x000ff00003800000 */
[----:B------:R-:W-:Y:S01]  /*0390*/  ISETP.GE.U32.AND P1, PT, R4, UR6, PT ;  /* 0x0000000604007c0c */ /* 0x000fe2000bf26070 */
[----:B------:R-:W-:Y:S01]  /*03a0*/  IMAD.MOV.U32 R10, RZ, RZ, -0x800000 ;  /* 0xff800000ff0a7424 */ /* 0x000fe200078e00ff */
[----:B------:R-:W-:-:S11]  /*03b0*/  UMOV UR10, 0xffffffff ;  /* 0xffffffff000a7882 */ /* 0x000fd60000000000 */
[----:B------:R1:W2:Y:S01]  /*03c0*/  @!P1 LDS R10, [R9] ;  /* 0x00000000090a9984 */ /* 0x0002a20000000800 */
[----:B------:R-:W-:Y:S05]  /*03d0*/  BRA.DIV UR10, `(.L_x_4) ;  /* 0x000000060ab87947 */ /* 0x000fea000b800000 */
[----:B--2---:R-:W2:Y:S02]  /*03e0*/  SHFL.DOWN PT, R11, R10, 0x10, 0x1f ;  /* 0x0a001f000a0b7f89 */ /* 0x004ea400000e0000 */
[----:B--2---:R-:W-:-:S05]  /*03f0*/  FMNMX R11, R11, R10, !PT ;  /* 0x0000000a0b0b7209 */ /* 0x004fca0007800000 */
[----:B------:R-:W2:Y:S02]  /*0400*/  SHFL.DOWN PT, R12, R11, 0x8, 0x1f ;  /* 0x09001f000b0c7f89 */ /* 0x000ea400000e0000 */
[----:B--2---:R-:W-:-:S05]  /*0410*/  FMNMX R12, R11, R12, !PT ;  /* 0x0000000c0b0c7209 */ /* 0x004fca0007800000 */
[----:B0-----:R-:W0:Y:S02]  /*0420*/  SHFL.DOWN PT, R13, R12, 0x4, 0x1f ;  /* 0x08801f000c0d7f89 */ /* 0x001e2400000e0000 */
[----:B0-----:R-:W-:-:S05]  /*0430*/  FMNMX R13, R12, R13, !PT ;  /* 0x0000000d0c0d7209 */ /* 0x001fca0007800000 */
[----:B------:R-:W0:Y:S02]  /*0440*/  SHFL.DOWN PT, R14, R13, 0x2, 0x1f ;  /* 0x08401f000d0e7f89 */ /* 0x000e2400000e0000 */
[----:B0-----:R-:W-:-:S05]  /*0450*/  FMNMX R14, R13, R14, !PT ;  /* 0x0000000e0d0e7209 */ /* 0x001fca0007800000 */
[----:B------:R0:W2:Y:S02]  /*0460*/  SHFL.DOWN PT, R15, R14, 0x1, 0x1f ;  /* 0x08201f000e0f7f89 */ /* 0x0000a400000e0000 */
.L_x_18:
[----:B------:R-:W-:Y:S02]  /*0470*/  ISETP.NE.AND P1, PT, R5, RZ, PT ;  /* 0x000000ff0500720c */ /* 0x000fe40003f25270 */
[----:B--2---:R-:W-:-:S11]  /*0480*/  FMNMX R15, R14, R15, !PT ;  /* 0x0000000f0e0f7209 */ /* 0x004fd60007800000 */
[----:B------:R2:W-:Y:S01]  /*0490*/  @!P1 STS [UR5], R15 ;  /* 0x0000000fff009988 */ /* 0x0005e20008000805 */
[----:B------:R-:W-:-:S13]  /*04a0*/  @!P1 PLOP3.LUT P0, PT, PT, PT, PT, 0x80, 0x8 ;  /* 0x000000000008981c */ /* 0x000fda0003f0f070 */
.L_x_3:
[----:B------:R-:W-:Y:S01]  /*04b0*/  ISETP.GE.U32.AND P1, PT, R5, R0, PT ;  /* 0x000000000500720c */ /* 0x000fe20003f26070 */
[----:B------:R-:W-:Y:S05]  /*04c0*/  WARPSYNC.ALL ;  /* 0x0000000000007948 */ /* 0x000fea0003800000 */
[----:B------:R-:W-:Y:S01]  /*04d0*/  BAR.SYNC.DEFER_BLOCKING 0x0 ;  /* 0x0000000000007b1d */ /* 0x000fe20000010000 */
[----:B------:R-:W-:-:S05]  /*04e0*/  IMAD.MOV.U32 R10, RZ, RZ, RZ ;  /* 0x000000ffff0a7224 */ /* 0x000fca00078e00ff */
[----:B------:R-:W-:Y:S04]  /*04f0*/  BSSY.RECONVERGENT B0, `(.L_x_5) ;  /* 0x000001c000007945 */ /* 0x000fe80003800200 */
[----:B------:R-:W-:Y:S05]  /*0500*/  @P1 BRA `(.L_x_6) ;  /* 0x0000000000681947 */ /* 0x000fea0003800000 */
[----:B------:R-:W3:Y:S01]  /*0510*/  LDS R11, [UR5] ;  /* 0x00000005ff0b7984 */ /* 0x000ee20008000800 */
[----:B------:R-:W4:Y:S01]  /*0520*/  LDC R18, c[0x0][0x394] ;  /* 0x0000e500ff127b82 */ /* 0x000f220000000800 */
[----:B------:R-:W-:Y:S02]  /*0530*/  HFMA2 R10, -RZ, RZ, 0, 0 ;  /* 0x00000000ff0a7431 */ /* 0x000fe400000001ff */
[----:B--2---:R-:W-:-:S07]  /*0540*/  IMAD.MOV.U32 R15, RZ, RZ, R5 ;  /* 0x000000ffff0f7224 */ /* 0x004fce00078e0005 */
.L_x_7:
[----:B------:R-:W-:-:S13]  /*0550*/  ISETP.GE.U32.AND P1, PT, R15, UR4, PT ;  /* 0x000000040f007c0c */ /* 0x000fda000bf26070 */
[----:B0-----:R-:W-:-:S06]  /*0560*/  @!P1 IMAD.WIDE.U32 R12, R15, 0x4, R6 ;  /* 0x000000040f0c9825 */ /* 0x001fcc00078e0006 */
[----:B------:R-:W3:Y:S01]  /*0570*/  @!P1 LDG.E.CONSTANT R12, desc[UR8][R12.64] ;  /* 0x000000080c0c9981 */ /* 0x000ee2000c1e9900 */
[----:B------:R-:W-:Y:S01]  /*0580*/  @!P1 IMAD.MOV.U32 R17, RZ, RZ, 0x3bbb989d ;  /* 0x3bbb989dff119424 */ /* 0x000fe200078e00ff */
[----:B------:R-:W-:Y:S01]  /*0590*/  @!P1 MOV R19, 0x437c0000 ;  /* 0x437c000000139802 */ /* 0x000fe20000000f00 */
[----:B---3--:R-:W-:Y:S01]  /*05a0*/  @!P1 FADD R0, -R11, R12 ;  /* 0x0000000c0b009221 */ /* 0x008fe20000000100 */
[----:B------:R-:W-:-:S04]  /*05b0*/  IMAD.WIDE.U32 R12, R15, 0x4, R2 ;  /* 0x000000040f0c7825 */ /* 0x000fc800078e0002 */
[----:B------:R-:W-:Y:S01]  /*05c0*/  @!P1 FFMA.SAT R14, R0, R17, 0.5 ;  /* 0x3f000000000e9423 */ /* 0x000fe20000002011 */
[----:B------:R-:W-:-:S03]  /*05d0*/  VIADD R15, R15, UR7 ;  /* 0x000000070f0f7c36 */ /* 0x000fc60008000000 */
[----:B------:R-:W-:-:S04]  /*05e0*/  @!P1 FFMA.RM R14, R14, R19, 12582913 ;  /* 0x4b4000010e0e9423 */ /* 0x000fc80000004013 */
[C---:B------:R-:W-:Y:S01]  /*05f0*/  @!P1 FADD R17, R14.reuse, -12583039 ;  /* 0xcb40007f0e119421 */ /* 0x040fe20000000000 */
[----:B------:R-:W-:-:S03]  /*0600*/  @!P1 IMAD.SHL.U32 R14, R14, 0x800000, RZ ;  /* 0x008000000e0e9824 */ /* 0x000fc600078e00ff */
[----:B------:R-:W-:-:S04]  /*0610*/  @!P1 FFMA R17, R0, 1.4426950216293334961, -R17 ;  /* 0x3fb8aa3b00119823 */ /* 0x000fc80000000811 */
[----:B------:R-:W-:Y:S01]  /*0620*/  @!P1 FFMA R16, R0, 1.925963033500011079e-08, R17 ;  /* 0x32a5706000109823 */ /* 0x000fe20000000011 */
[----:B------:R-:W-:Y:S01]  /*0630*/  IMAD.MOV.U32 R17, RZ, RZ, RZ ;  /* 0x000000ffff117224 */ /* 0x000fe200078e00ff */
[----:B----4-:R-:W-:Y:S02]  /*0640*/  MOV R0, R18 ;  /* 0x0000001200007202 */ /* 0x010fe40000000f00 */
[----:B------:R-:W0:Y:S02]  /*0650*/  @!P1 MUFU.EX2 R19, R16 ;  /* 0x0000001000139308 */ /* 0x000e240000000800 */
[----:B0-----:R-:W-:Y:S01]  /*0660*/  @!P1 FMUL R17, R14, R19 ;  /* 0x000000130e119220 */ /* 0x001fe20000400000 */
[----:B------:R-:W-:-:S03]  /*0670*/  ISETP.GE.U32.AND P1, PT, R15, R0, PT ;  /* 0x000000000f00720c */ /* 0x000fc60003f26070 */
[----:B------:R-:W-:Y:S01]  /*0680*/  FADD R10, R17, R10 ;  /* 0x0000000a110a7221 */ /* 0x000fe20000000000 */
[----:B------:R0:W-:Y:S09]  /*0690*/  STG.E desc[UR8][R12.64], R17 ;  /* 0x000000110c007986 */ /* 0x0001f2000c101908 */
[----:B------:R-:W-:Y:S05]  /*06a0*/  @!P1 BRA `(.L_x_7) ;  /* 0xfffffffc00a89947 */ /* 0x000fea000383ffff */
.L_x_6:
[----:B------:R-:W-:Y:S05]  /*06b0*/  BSYNC.RECONVERGENT B0 ;  /* 0x0000000000007941 */ /* 0x000fea0003800200 */
.L_x_5:
[----:B------:R-:W3:Y:S01]  /*06c0*/  SHFL.DOWN PT, R7, R10, 0x10, 0x1f ;  /* 0x0a001f000a077f89 */ /* 0x000ee200000e0000 */
[----:B------:R-:W-:Y:S01]  /*06d0*/  ISETP.NE.AND P1, PT, R4, RZ, PT ;  /* 0x000000ff0400720c */ /* 0x000fe20003f25270 */
[----:B---3--:R-:W-:-:S05]  /*06e0*/  FADD R7, R7, R10 ;  /* 0x0000000a07077221 */ /* 0x008fca0000000000 */
[----:B------:R-:W3:Y:S02]  /*06f0*/  SHFL.DOWN PT, R6, R7, 0x8, 0x1f ;  /* 0x09001f0007067f89 */ /* 0x000ee400000e0000 */
[----:B---3--:R-:W-:-:S05]  /*0700*/  FADD R6, R7, R6 ;  /* 0x0000000607067221 */ /* 0x008fca0000000000 */
[----:B------:R-:W3:Y:S02]  /*0710*/  SHFL.DOWN PT, R11, R6, 0x4, 0x1f ;  /* 0x08801f00060b7f89 */ /* 0x000ee400000e0000 */
[----:B---3--:R-:W-:-:S05]  /*0720*/  FADD R11, R6, R11 ;  /* 0x0000000b060b7221 */ /* 0x008fca0000000000 */
[----:B0-----:R-:W0:Y:S02]  /*0730*/  SHFL.DOWN PT, R12, R11, 0x2, 0x1f ;  /* 0x08401f000b0c7f89 */ /* 0x001e2400000e0000 */
[----:B0-----:R-:W-:-:S05]  /*0740*/  FADD R12, R11, R12 ;  /* 0x0000000c0b0c7221 */ /* 0x001fca0000000000 */
[----:B------:R-:W0:Y:S02]  /*0750*/  SHFL.DOWN PT, R13, R12, 0x1, 0x1f ;  /* 0x08201f000c0d7f89 */ /* 0x000e2400000e0000 */
[----:B0-----:R-:W-:-:S05]  /*0760*/  FADD R13, R12, R13 ;  /* 0x0000000d0c0d7221 */ /* 0x001fca0000000000 */
[----:B------:R0:W-:Y:S01]  /*0770*/  @!P1 STS [R8+UR5], R13 ;  /* 0x0000000d08009988 */ /* 0x0001e20008000805 */
[----:B------:R-:W-:Y:S01]  /*0780*/  BAR.SYNC.DEFER_BLOCKING 0x0 ;  /* 0x0000000000007b1d */ /* 0x000fe20000010000 */
[----:B------:R-:W-:-:S13]  /*0790*/  ISETP.GT.U32.AND P1, PT, R5, 0x1f, PT ;  /* 0x0000001f0500780c */ /* 0x000fda0003f24070 */
[----:B0-----:R-:W-:Y:S05]  /*07a0*/  @P1 BRA `(.L_x_8) ;  /* 0x00000000003c1947 */ /* 0x001fea0003800000 */
[----:B------:R-:W-:Y:S01]  /*07b0*/  ISETP.GE.U32.AND P1, PT, R4, UR6, PT ;  /* 0x0000000604007c0c */ /* 0x000fe2000bf26070 */
[----:B------:R-:W-:Y:S01]  /*07c0*/  IMAD.MOV.U32 R4, RZ, RZ, RZ ;  /* 0x000000ffff047224 */ /* 0x000fe200078e00ff */
[----:B------:R-:W-:-:S11]  /*07d0*/  UMOV UR4, 0xffffffff ;  /* 0xffffffff00047882 */ /* 0x000fd60000000000 */
[----:B------:R0:W3:Y:S01]  /*07e0*/  @!P1 LDS R4, [R9] ;  /* 0x0000000009049984 */ /* 0x0000e20000000800 */
[----:B------:R-:W-:Y:S05]  /*07f0*/  BRA.DIV UR4, `(.L_x_9) ;  /* 0x0000000604407947 */ /* 0x000fea000b800000 */
[----:B---3--:R-:W3:Y:S02]  /*0800*/  SHFL.DOWN PT, R7, R4, 0x10, 0x1f ;  /* 0x0a001f0004077f89 */ /* 0x008ee400000e0000 */
[----:B---3--:R-:W-:-:S05]  /*0810*/  FADD R7, R7, R4 ;  /* 0x0000000407077221 */ /* 0x008fca0000000000 */
[----:B------:R-:W3:Y:S02]  /*0820*/  SHFL.DOWN PT, R6, R7, 0x8, 0x1f ;  /* 0x09001f0007067f89 */ /* 0x000ee400000e0000 */
[----:B---3--:R-:W-:-:S05]  /*0830*/  FADD R6, R7, R6 ;  /* 0x0000000607067221 */ /* 0x008fca0000000000 */
[----:B01----:R-:W0:Y:S02]  /*0840*/  SHFL.DOWN PT, R9, R6, 0x4, 0x1f ;  /* 0x08801f0006097f89 */ /* 0x003e2400000e0000 */
[----:B0-----:R-:W-:-:S05]  /*0850*/  FADD R9, R6, R9 ;  /* 0x0000000906097221 */ /* 0x001fca0000000000 */
[----:B------:R-:W0:Y:S02]  /*0860*/  SHFL.DOWN PT, R8, R9, 0x2, 0x1f ;  /* 0x08401f0009087f89 */ /* 0x000e2400000e0000 */
[----:B0-----:R-:W-:-:S05]  /*0870*/  FADD R8, R9, R8 ;  /* 0x0000000809087221 */ /* 0x001fca0000000000 */
[----:B------:R0:W1:Y:S02]  /*0880*/  SHFL.DOWN PT, R13, R8, 0x1, 0x1f ;  /* 0x08201f00080d7f89 */ /* 0x00006400000e0000 */
.L_x_24:
[----:B-1----:R-:W-:-:S07]  /*0890*/  FADD R13, R8, R13 ;  /* 0x0000000d080d7221 */ /* 0x002fce0000000000 */
.L_x_8:
[----:B------:R-:W3:Y:S01]  /*08a0*/  @P0 S2R R7, SR_CgaCtaId ;  /* 0x0000000000070919 */ /* 0x000ee20000008800 */
[----:B------:R-:W-:Y:S01]  /*08b0*/  @P0 MOV R4, 0x400 ;  /* 0x0000040000040802 */ /* 0x000fe20000000f00 */
[----:B------:R-:W-:Y:S05]  /*08c0*/  WARPSYNC.ALL ;  /* 0x0000000000007948 */ /* 0x000fea0003800000 */
[----:B------:R-:W-:Y:S02]  /*08d0*/  ISETP.GE.U32.AND P1, PT, R5, R0, PT ;  /* 0x000000000500720c */ /* 0x000fe40003f26070 */
[----:B---3--:R-:W-:-:S05]  /*08e0*/  @P0 LEA R4, R7, R4, 0x18 ;  /* 0x0000000407040211 */ /* 0x008fca00078ec0ff */
[----:B------:R3:W-:Y:S01]  /*08f0*/  @P0 STS [R4], R13 ;  /* 0x0000000d04000388 */ /* 0x0007e20000000800 */
[----:B------:R-:W-:Y:S06]  /*0900*/  BAR.SYNC.DEFER_BLOCKING 0x0 ;  /* 0x0000000000007b1d */ /* 0x000fec0000010000 */
[----:B------:R-:W-:Y:S05]  /*0910*/  @P1 EXIT ;  /* 0x000000000000194d */ /* 0x000fea0003800000 */
[----:B------:R-:W4:Y:S01]  /*0920*/  S2UR UR5, SR_CgaCtaId ;  /* 0x00000000000579c3 */ /* 0x000f220000008800 */
[----:B------:R-:W-:Y:S02]  /*0930*/  UMOV UR4, 0x400 ;  /* 0x0000040000047882 */ /* 0x000fe40000000000 */
[----:B----4-:R-:W-:-:S09]  /*0940*/  ULEA UR4, UR5, UR4, 0x18 ;  /* 0x0000000405047291 */ /* 0x010fd2000f8ec0ff */
[----:B---3--:R-:W3:Y:S02]  /*0950*/  LDS R4, [UR4] ;  /* 0x00000004ff047984 */ /* 0x008ee40008000800 */
[----:B---3--:R-:W-:-:S04]  /*0960*/  IADD3 R0, PT, PT, R4, 0x1800000, RZ ;  /* 0x0180000004007810 */ /* 0x008fc80007ffe0ff */
[----:B------:R-:W-:-:S04]  /*0970*/  LOP3.LUT R0, R0, 0x7f800000, RZ, 0xc0, !PT ;  /* 0x7f80000000007812 */ /* 0x000fc800078ec0ff */
[----:B------:R-:W-:-:S13]  /*0980*/  ISETP.GT.U32.AND P0, PT, R0, 0x1ffffff, PT ;  /* 0x01ffffff0000780c */ /* 0x000fda0003f04070 */
[----:B------:R-:W-:Y:S05]  /*0990*/  @P0 BRA `(.L_x_10) ;  /* 0x00000000000c0947 */ /* 0x000fea0003800000 */
[----:B------:R-:W-:-:S07]  /*09a0*/  MOV R6, 0x9c0 ;  /* 0x000009c000067802 */ /* 0x000fce0000000f00 */
[----:B012---:R-:W-:Y:S05]  /*09b0*/  CALL.REL.NOINC `($__internal_0_$__cuda_sm20_rcp_rn_f32_slowpath) ;  /* 0x0000000400647944 */ /* 0x007fea0003c00000 */
[----:B------:R-:W-:Y:S05]  /*09c0*/  BRA `(.L_x_11) ;  /* 0x0000000000107947 */ /* 0x000fea0003800000 */
.L_x_10:
[----:B------:R-:W3:Y:S02]  /*09d0*/  MUFU.RCP R7, R4 ;  /* 0x0000000400077308 */ /* 0x000ee40000001000 */
[----:B---3--:R-:W-:-:S04]  /*09e0*/  FFMA R0, R4, R7, -1 ;  /* 0xbf80000004007423 */ /* 0x008fc80000000007 */
[----:B------:R-:W-:-:S04]  /*09f0*/  FADD.FTZ R0, -R0, -RZ ;  /* 0x800000ff00007221 */ /* 0x000fc80000010100 */
[----:B------:R-:W-:-:S07]  /*0a00*/  FFMA R0, R7, R0, R7 ;  /* 0x0000000007007223 */ /* 0x000fce0000000007 */
.L_x_11:
[----:B------:R-:W-:Y:S01]  /*0a10*/  FSETP.GT.AND P0, PT, R4, RZ, PT ;  /* 0x000000ff0400720b */ /* 0x000fe20003f04000 */
[----:B------:R-:W3:Y:S03]  /*0a20*/  LDCU UR4, c[0x0][0x394] ;  /* 0x00007280ff0477ac */ /* 0x000ee60008000800 */
[----:B------:R-:W-:-:S09]  /*0a30*/  FSEL R11, R0, RZ, P0 ;  /* 0x000000ff000b7208 */ /* 0x000fd20000000000 */
.L_x_12:
[----:B----4-:R-:W-:-:S05]  /*0a40*/  IMAD.WIDE.U32 R6, R5, 0x4, R2 ;  /* 0x0000000405067825 */ /* 0x010fca00078e0002 */
[----:B------:R-:W1:Y:S01]  /*0a50*/  LDG.E R0, desc[UR8][R6.64] ;  /* 0x0000000806007981 */ /* 0x000e62000c1e1900 */
[----:B------:R-:W-:-:S05]  /*0a60*/  VIADD R5, R5, UR7 ;  /* 0x0000000705057c36 */ /* 0x000fca0008000000 */
[----:B---3--:R-:W-:Y:S01]  /*0a70*/  ISETP.GE.U32.AND P0, PT, R5, UR4, PT ;  /* 0x0000000405007c0c */ /* 0x008fe2000bf06070 */
[----:B-1----:R-:W-:-:S05]  /*0a80*/  FMUL R9, R11, R0 ;  /* 0x000000000b097220 */ /* 0x002fca0000400000 */
[----:B------:R4:W-:Y:S07]  /*0a90*/  STG.E desc[UR8][R6.64], R9 ;  /* 0x0000000906007986 */ /* 0x0009ee000c101908 */
[----:B------:R-:W-:Y:S05]  /*0aa0*/  @!P0 BRA `(.L_x_12) ;  /* 0xfffffffc00e48947 */ /* 0x000fea000383ffff */
[----:B------:R-:W-:Y:S05]  /*0ab0*/  EXIT ;  /* 0x000000000000794d */ /* 0x000fea0003800000 */
.L_x_4:
[----:B------:R-:W-:Y:S02]  /*0ac0*/  HFMA2 R18, -RZ, RZ, 0, 9.5367431640625e-07 ;  /* 0x00000010ff127431 */ /* 0x000fe400000001ff */
[----:B--2---:R-:W-:Y:S02]  /*0ad0*/  IMAD.MOV.U32 R17, RZ, RZ, R10 ;  /* 0x000000ffff117224 */ /* 0x004fe400078e000a */
[----:B------:R-:W-:Y:S02]  /*0ae0*/  IMAD.MOV.U32 R19, RZ, RZ, 0x1f ;  /* 0x0000001fff137424 */ /* 0x000fe400078e00ff */
[----:B------:R-:W-:-:S07]  /*0af0*/  IMAD.MOV.U32 R16, RZ, RZ, -0x1 ;  /* 0xffffffffff107424 */ /* 0x000fce00078e00ff */
[----:B01----:R-:W-:Y:S05]  /*0b00*/  WARPSYNC.COLLECTIVE R16, `(.L_x_13) ;  /* 0x0000000010087348 */ /* 0x003fea0003c00000 */
[----:B------:R2:W3:Y:S02]  /*0b10*/  SHFL.DOWN P1, R15, R17, R18, R19 ;  /* 0x08000012110f7389 */ /* 0x0004e40000020013 */
[----:B0123--:R-:W-:Y:S05]  /*0b20*/  ENDCOLLECTIVE ;  /* 0x000000000000791b */ /* 0x00ffea0003800000 */
.L_x_13:
[----:B------:R-:W-:Y:S01]  /*0b30*/  IMAD.MOV.U32 R18, RZ, RZ, 0x8 ;  /* 0x00000008ff127424 */ /* 0x000fe200078e00ff */
[----:B------:R-:W-:-:S04]  /*0b40*/  MOV R11, R15 ;  /* 0x0000000f000b7202 */ /* 0x000fc80000000f00 */
[----:B------:R-:W-:-:S05]  /*0b50*/  FMNMX R11, R11, R10, !PT ;  /* 0x0000000a0b0b7209 */ /* 0x000fca0007800000 */
[----:B------:R-:W-:-:S07]  /*0b60*/  IMAD.MOV.U32 R17, RZ, RZ, R11 ;  /* 0x000000ffff117224 */ /* 0x000fce00078e000b */
[----:B------:R-:W-:Y:S05]  /*0b70*/  WARPSYNC.COLLECTIVE R16, `(.L_x_14) ;  /* 0x0000000010087348 */ /* 0x000fea0003c00000 */
[----:B------:R0:W1:Y:S02]  /*0b80*/  SHFL.DOWN P1, R15, R17, R18, R19 ;  /* 0x08000012110f7389 */ /* 0x0000640000020013 */
[----:B01----:R-:W-:Y:S05]  /*0b90*/  ENDCOLLECTIVE ;  /* 0x000000000000791b */ /* 0x003fea0003800000 */
.L_x_14:
[----:B------:R-:W-:Y:S01]  /*0ba0*/  IMAD.MOV.U32 R18, RZ, RZ, 0x4 ;  /* 0x00000004ff127424 */ /* 0x000fe200078e00ff */
[----:B------:R-:W-:-:S04]  /*0bb0*/  MOV R12, R15 ;  /* 0x0000000f000c7202 */ /* 0x000fc80000000f00 */
[----:B------:R-:W-:-:S05]  /*0bc0*/  FMNMX R12, R11, R12, !PT ;  /* 0x0000000c0b0c7209 */ /* 0x000fca0007800000 */
[----:B------:R-:W-:-:S07]  /*0bd0*/  IMAD.MOV.U32 R17, RZ, RZ, R12 ;  /* 0x000000ffff117224 */ /* 0x000fce00078e000c */
[----:B------:R-:W-:Y:S05]  /*0be0*/  WARPSYNC.COLLECTIVE R16, `(.L_x_15) ;  /* 0x0000000010087348 */ /* 0x000fea0003c00000 */
[----:B------:R0:W1:Y:S02]  /*0bf0*/  SHFL.DOWN P1, R15, R17, R18, R19 ;  /* 0x08000012110f7389 */ /* 0x0000640000020013 */
[----:B01----:R-:W-:Y:S05]  /*0c00*/  ENDCOLLECTIVE ;  /* 0x000000000000791b */ /* 0x003fea0003800000 */
.L_x_15:
[----:B------:R-:W-:Y:S01]  /*0c10*/  IMAD.MOV.U32 R18, RZ, RZ, 0x2 ;  /* 0x00000002ff127424 */ /* 0x000fe200078e00ff */
[----:B------:R-:W-:-:S04]  /*0c20*/  MOV R13, R15 ;  /* 0x0000000f000d7202 */ /* 0x000fc80000000f00 */
[----:B------:R-:W-:-:S05]  /*0c30*/  FMNMX R13, R12, R13, !PT ;  /* 0x0000000d0c0d7209 */ /* 0x000fca0007800000 */
[----:B------:R-:W-:-:S07]  /*0c40*/  IMAD.MOV.U32 R17, RZ, RZ, R13 ;  /* 0x000000ffff117224 */ /* 0x000fce00078e000d */
[----:B------:R-:W-:Y:S05]  /*0c50*/  WARPSYNC.COLLECTIVE R16, `(.L_x_16) ;  /* 0x0000000010087348 */ /* 0x000fea0003c00000 */
[----:B------:R0:W1:Y:S02]  /*0c60*/  SHFL.DOWN P1, R15, R17, R18, R19 ;  /* 0x08000012110f7389 */ /* 0x0000640000020013 */
[----:B01----:R-:W-:Y:S05]  /*0c70*/  ENDCOLLECTIVE ;  /* 0x000000000000791b */ /* 0x003fea0003800000 */
.L_x_16:
[----:B------:R-:W-:Y:S01]  /*0c80*/  IMAD.MOV.U32 R18, RZ, RZ, 0x1 ;  /* 0x00000001ff127424 */ /* 0x000fe200078e00ff */
[----:B------:R-:W-:-:S04]  /*0c90*/  MOV R14, R15 ;  /* 0x0000000f000e7202 */ /* 0x000fc80000000f00 */
[----:B------:R-:W-:-:S05]  /*0ca0*/  FMNMX R14, R13, R14, !PT ;  /* 0x0000000e0d0e7209 */ /* 0x000fca0007800000 */
[----:B------:R-:W-:-:S07]  /*0cb0*/  IMAD.MOV.U32 R17, RZ, RZ, R14 ;  /* 0x000000ffff117224 */ /* 0x000fce00078e000e */
[----:B------:R-:W-:Y:S05]  /*0cc0*/  WARPSYNC.COLLECTIVE R16, `(.L_x_17) ;  /* 0x0000000010087348 */ /* 0x000fea0003c00000 */
[----:B------:R0:W1:Y:S02]  /*0cd0*/  SHFL.DOWN P1, R15, R17, R18, R19 ;  /* 0x08000012110f7389 */ /* 0x0000640000020013 */
[----:B01----:R-:W-:Y:S05]  /*0ce0*/  ENDCOLLECTIVE ;  /* 0x000000000000791b */ /* 0x003fea0003800000 */
.L_x_17:
[----:B------:R-:W-:Y:S05]  /*0cf0*/  BRA `(.L_x_18) ;  /* 0xfffffff400dc7947 */ /* 0x000fea000383ffff */
.L_x_9:
[----:B---3--:R-:W-:Y:S01]  /*0d00*/  MOV R17, R4 ;  /* 0x0000000400117202 */ /* 0x008fe20000000f00 */
[----:B------:R-:W-:Y:S01]  /*0d10*/  IMAD.MOV.U32 R18, RZ, RZ, 0x10 ;  /* 0x00000010ff127424 */ /* 0x000fe200078e00ff */
[----:B------:R-:W-:Y:S01]  /*0d20*/  MOV R16, 0xffffffff ;  /* 0xffffffff00107802 */ /* 0x000fe20000000f00 */
[----:B------:R-:W-:-:S07]  /*0d30*/  IMAD.MOV.U32 R19, RZ, RZ, 0x1f ;  /* 0x0000001fff137424 */ /* 0x000fce00078e00ff */
[----:B012---:R-:W-:Y:S05]  /*0d40*/  WARPSYNC.COLLECTIVE R16, `(.L_x_19) ;  /* 0x0000000010087348 */ /* 0x007fea0003c00000 */
[----:B--2---:R2:W3:Y:S02]  /*0d50*/  SHFL.DOWN P1, R15, R17, R18, R19 ;  /* 0x08000012110f7389 */ /* 0x0044e40000020013 */
[----:B0123--:R-:W-:Y:S05]  /*0d60*/  ENDCOLLECTIVE ;  /* 0x000000000000791b */ /* 0x00ffea0003800000 */
.L_x_19:
[----:B------:R-:W-:Y:S02]  /*0d70*/  HFMA2 R18, -RZ, RZ, 0, 4.76837158203125e-07 ;  /* 0x00000008ff127431 */ /* 0x000fe400000001ff */
[----:B------:R-:W-:-:S04]  /*0d80*/  IMAD.MOV.U32 R7, RZ, RZ, R15 ;  /* 0x000000ffff077224 */ /* 0x000fc800078e000f */
[----:B------:R-:W-:-:S04]  /*0d90*/  FADD R7, R7, R4 ;  /* 0x0000000407077221 */ /* 0x000fc80000000000 */
[----:B------:R-:W-:-:S07]  /*0da0*/  IMAD.MOV.U32 R17, RZ, RZ, R7 ;  /* 0x000000ffff117224 */ /* 0x000fce00078e0007 */
[----:B------:R-:W-:Y:S05]  /*0db0*/  WARPSYNC.COLLECTIVE R16, `(.L_x_20) ;  /* 0x0000000010087348 */ /* 0x000fea0003c00000 */
[----:B------:R0:W1:Y:S02]  /*0dc0*/  SHFL.DOWN P1, R15, R17, R18, R19 ;  /* 0x08000012110f7389 */ /* 0x0000640000020013 */
[----:B01----:R-:W-:Y:S05]  /*0dd0*/  ENDCOLLECTIVE ;  /* 0x000000000000791b */ /* 0x003fea0003800000 */
.L_x_20:
[----:B------:R-:W-:Y:S01]  /*0de0*/  MOV R18, 0x4 ;  /* 0x0000000400127802 */ /* 0x000fe20000000f00 */
[----:B------:R-:W-:-:S04]  /*0df0*/  IMAD.MOV.U32 R6, RZ, RZ, R15 ;  /* 0x000000ffff067224 */ /* 0x000fc800078e000f */
[----:B------:R-:W-:-:S04]  /*0e00*/  FADD R6, R7, R6 ;  /* 0x0000000607067221 */ /* 0x000fc80000000000 */
[----:B------:R-:W-:-:S07]  /*0e10*/  IMAD.MOV.U32 R17, RZ, RZ, R6 ;  /* 0x000000ffff117224 */ /* 0x000fce00078e0006 */
[----:B------:R-:W-:Y:S05]  /*0e20*/  WARPSYNC.COLLECTIVE R16, `(.L_x_21) ;  /* 0x0000000010087348 */ /* 0x000fea0003c00000 */
[----:B------:R0:W1:Y:S02]  /*0e30*/  SHFL.DOWN P1, R15, R17, R18, R19 ;  /* 0x08000012110f7389 */ /* 0x0000640000020013 */
[----:B01----:R-:W-:Y:S05]  /*0e40*/  ENDCOLLECTIVE ;  /* 0x000000000000791b */ /* 0x003fea0003800000 */
.L_x_21:
[----:B------:R-:W-:Y:S02]  /*0e50*/  HFMA2 R18, -RZ, RZ, 0, 1.1920928955078125e-07 ;  /* 0x00000002ff127431 */ /* 0x000fe400000001ff */
[----:B------:R-:W-:-:S04]  /*0e60*/  IMAD.MOV.U32 R9, RZ, RZ, R15 ;  /* 0x000000ffff097224 */ /* 0x000fc800078e000f */
[----:B------:R-:W-:-:S04]  /*0e70*/  FADD R9, R6, R9 ;  /* 0x0000000906097221 */ /* 0x000fc80000000000 */
[----:B------:R-:W-:-:S07]  /*0e80*/  IMAD.MOV.U32 R17, RZ, RZ, R9 ;  /* 0x000000ffff117224 */ /* 0x000fce00078e0009 */
[----:B------:R-:W-:Y:S05]  /*0e90*/  WARPSYNC.COLLECTIVE R16, `(.L_x_22) ;  /* 0x0000000010087348 */ /* 0x000fea0003c00000 */
[----:B------:R0:W1:Y:S02]  /*0ea0*/  SHFL.DOWN P1, R15, R17, R18, R19 ;  /* 0x08000012110f7389 */ /* 0x0000640000020013 */
[----:B01----:R-:W-:Y:S05]  /*0eb0*/  ENDCOLLECTIVE ;  /* 0x000000000000791b */ /* 0x003fea0003800000 */
.L_x_22:
[----:B------:R-:W-:Y:S01]  /*0ec0*/  MOV R18, 0x1 ;  /* 0x0000000100127802 */ /* 0x000fe20000000f00 */
[----:B------:R-:W-:-:S04]  /*0ed0*/  IMAD.MOV.U32 R8, RZ, RZ, R15 ;  /* 0x000000ffff087224 */ /* 0x000fc800078e000f */
[----:B------:R-:W-:-:S04]  /*0ee0*/  FADD R8, R9, R8 ;  /* 0x0000000809087221 */ /* 0x000fc80000000000 */
[----:B------:R-:W-:-:S07]  /*0ef0*/  IMAD.MOV.U32 R17, RZ, RZ, R8 ;  /* 0x000000ffff117224 */ /* 0x000fce00078e0008 */
[----:B------:R-:W-:Y:S05]  /*0f00*/  WARPSYNC.COLLECTIVE R16, `(.L_x_23) ;  /* 0x0000000010087348 */ /* 0x000fea0003c00000 */
[----:B------:R0:W1:Y:S02]  /*0f10*/  SHFL.DOWN P1, R15, R17, R18, R19 ;  /* 0x08000012110f7389 */ /* 0x0000640000020013 */
[----:B01----:R-:W-:Y:S05]  /*0f20*/  ENDCOLLECTIVE ;  /* 0x000000000000791b */ /* 0x003fea0003800000 */
.L_x_23:
[----:B------:R-:W-:Y:S01]  /*0f30*/  IMAD.MOV.U32 R13, RZ, RZ, R15 ;  /* 0x000000ffff0d7224 */ /* 0x000fe200078e000f */
[----:B------:R-:W-:Y:S06]  /*0f40*/  BRA `(.L_x_24) ;  /* 0xfffffff800507947 */ /* 0x000fec000383ffff */
        .weak           $__internal_0_$__cuda_sm20_rcp_rn_f32_slowpath
        .type           $__internal_0_$__cuda_sm20_rcp_rn_f32_slowpath,@function
        .size           $__internal_0_$__cuda_sm20_rcp_rn_f32_slowpath,(.L_x_58 - $__internal_0_$__cuda_sm20_rcp_rn_f32_slowpath)
$__internal_0_$__cuda_sm20_rcp_rn_f32_slowpath:
[----:B------:R-:W-:-:S05]  /*0f50*/  IMAD.SHL.U32 R0, R4, 0x2, RZ ;  /* 0x0000000204007824 */ /* 0x000fca00078e00ff */
[----:B------:R-:W-:Y:S02]  /*0f60*/  SHF.R.U32.HI R7, RZ, 0x18, R0 ;  /* 0x00000018ff077819 */ /* 0x000fe40000011600 */
[----:B------:R-:W-:Y:S02]  /*0f70*/  MOV R0, R4 ;  /* 0x0000000400007202 */ /* 0x000fe40000000f00 */
[----:B------:R-:W-:-:S13]  /*0f80*/  ISETP.NE.U32.AND P0, PT, R7, RZ, PT ;  /* 0x000000ff0700720c */ /* 0x000fda0003f05070 */
[----:B------:R-:W-:Y:S05]  /*0f90*/  @P0 BRA `(.L_x_25) ;  /* 0x00000000002c0947 */ /* 0x000fea0003800000 */
[----:B------:R-:W-:-:S05]  /*0fa0*/  IMAD.SHL.U32 R7, R0, 0x2, RZ ;  /* 0x0000000200077824 */ /* 0x000fca00078e00ff */
[----:B------:R-:W-:-:S13]  /*0fb0*/  ISETP.NE.AND P0, PT, R7, RZ, PT ;  /* 0x000000ff0700720c */ /* 0x000fda0003f05270 */
[----:B------:R2:W3:Y:S01]  /*0fc0*/  @!P0 MUFU.RCP R7, R0 ;  /* 0x0000000000078308 */ /* 0x0004e20000001000 */
[----:B------:R-:W-:Y:S05]  /*0fd0*/  @!P0 BRA `(.L_x_26) ;  /* 0x0000000000a48947 */ /* 0x000fea0003800000 */
[----:B------:R-:W-:-:S04]  /*0fe0*/  FFMA R8, R0, 1.84467440737095516160e+19, RZ ;  /* 0x5f80000000087823 */ /* 0x000fc800000000ff */
[----:B---3--:R-:W2:Y:S02]  /*0ff0*/  MUFU.RCP R7, R8 ;  /* 0x0000000800077308 */ /* 0x008ea40000001000 */
[----:B--2---:R-:W-:-:S04]  /*1000*/  FFMA R0, R8, R7, -1 ;  /* 0xbf80000008007423 */ /* 0x004fc80000000007 */
[----:B------:R-:W-:-:S04]  /*1010*/  FADD.FTZ R0, -R0, -RZ ;  /* 0x800000ff00007221 */ /* 0x000fc80000010100 */
[----:B------:R-:W-:-:S04]  /*1020*/  FFMA R0, R7, R0, R7 ;  /* 0x0000000007007223 */ /* 0x000fc80000000007 */
[----:B------:R-:W-:Y:S01]  /*1030*/  FFMA R7, R0, 1.84467440737095516160e+19, RZ ;  /* 0x5f80000000077823 */ /* 0x000fe200000000ff */
[----:B------:R-:W-:Y:S06]  /*1040*/  BRA `(.L_x_26) ;  /* 0x0000000000887947 */ /* 0x000fec0003800000 */
.L_x_25:
[----:B------:R-:W-:-:S05]  /*1050*/  VIADD R8, R7, 0xffffff03 ;  /* 0xffffff0307087836 */ /* 0x000fca0000000000 */
[----:B------:R-:W-:-:S13]  /*1060*/  ISETP.GT.U32.AND P0, PT, R8, 0x1, PT ;  /* 0x000000010800780c */ /* 0x000fda0003f04070 */
[----:B------:R-:W-:Y:S05]  /*1070*/  @P0 BRA `(.L_x_27) ;  /* 0x0000000000780947 */ /* 0x000fea0003800000 */
[----:B------:R-:W-:Y:S01]  /*1080*/  LOP3.LUT R9, R0, 0x7fffff, RZ, 0xc0, !PT ;  /* 0x007fffff00097812 */ /* 0x000fe200078ec0ff */
[----:B------:R-:W-:-:S03]  /*1090*/  HFMA2 R13, -RZ, RZ, 0, 1.78813934326171875e-07 ;  /* 0x00000003ff0d7431 */ /* 0x000fc600000001ff */
[----:B------:R-:W-:-:S04]  /*10a0*/  LOP3.LUT R9, R9, 0x3f800000, RZ, 0xfc, !PT ;  /* 0x3f80000009097812 */ /* 0x000fc800078efcff */
[----:B------:R-:W0:Y:S01]  /*10b0*/  MUFU.RCP R10, R9 ;  /* 0x00000009000a7308 */ /* 0x000e220000001000 */
[----:B------:R-:W-:Y:S01]  /*10c0*/  SHF.L.U32 R14, R13, R8, RZ ;  /* 0x000000080d0e7219 */ /* 0x000fe200000006ff */
[----:B0-----:R-:W-:-:S04]  /*10d0*/  FFMA R11, R9, R10, -1 ;  /* 0xbf800000090b7423 */ /* 0x001fc8000000000a */
[----:B------:R-:W-:-:S04]  /*10e0*/  FADD.FTZ R11, -R11, -RZ ;  /* 0x800000ff0b0b7221 */ /* 0x000fc80000010100 */
[CCC-:B------:R-:W-:Y:S01]  /*10f0*/  FFMA.RM R12, R10.reuse, R11.reuse, R10.reuse ;  /* 0x0000000b0a0c7223 */ /* 0x1c0fe2000000400a */
[----:B------:R-:W-:-:S04]  /*1100*/  FFMA.RP R11, R10, R11, R10 ;  /* 0x0000000b0a0b7223 */ /* 0x000fc8000000800a */
[C---:B------:R-:W-:Y:S02]  /*1110*/  LOP3.LUT R10, R12.reuse, 0x7fffff, RZ, 0xc0, !PT ;  /* 0x007fffff0c0a7812 */ /* 0x040fe400078ec0ff */
[----:B------:R-:W-:Y:S02]  /*1120*/  FSETP.NEU.FTZ.AND P0, PT, R12, R11, PT ;  /* 0x0000000b0c00720b */ /* 0x000fe40003f1d000 */
[----:B------:R-:W-:Y:S02]  /*1130*/  LOP3.LUT R11, R10, 0x800000, RZ, 0xfc, !PT ;  /* 0x008000000a0b7812 */ /* 0x000fe400078efcff */
[----:B------:R-:W-:Y:S02]  /*1140*/  SEL R10, RZ, 0xffffffff, !P0 ;  /* 0xffffffffff0a7807 */ /* 0x000fe40004000000 */
[----:B------:R-:W-:-:S03]  /*1150*/  LOP3.LUT R9, R14, R11, RZ, 0xc0, !PT ;  /* 0x0000000b0e097212 */ /* 0x000fc600078ec0ff */
[----:B------:R-:W-:Y:S01]  /*1160*/  IMAD.MOV R10, RZ, RZ, -R10 ;  /* 0x000000ffff0a7224 */ /* 0x000fe200078e0a0a */
[----:B------:R-:W-:-:S04]  /*1170*/  SHF.R.U32.HI R9, RZ, R8, R9 ;  /* 0x00000008ff097219 */ /* 0x000fc80000011609 */
[----:B------:R-:W-:Y:S02]  /*1180*/  LOP3.LUT P1, RZ, R10, R8, R11, 0xf8, !PT ;  /* 0x000000080aff7212 */ /* 0x000fe4000782f80b */
[C---:B------:R-:W-:Y:S02]  /*1190*/  LOP3.LUT P0, RZ, R9.reuse, 0x1, RZ, 0xc0, !PT ;  /* 0x0000000109ff7812 */ /* 0x040fe4000780c0ff */
[----:B------:R-:W-:-:S04]  /*11a0*/  LOP3.LUT P2, RZ, R9, 0x2, RZ, 0xc0, !PT ;  /* 0x0000000209ff7812 */ /* 0x000fc8000784c0ff */
[----:B------:R-:W-:Y:S02]  /*11b0*/  PLOP3.LUT P0, PT, P0, P1, P2, 0xe0, 0x0 ;  /* 0x000000000000781c */ /* 0x000fe40000703c20 */
[----:B------:R-:W-:Y:S02]  /*11c0*/  LOP3.LUT P1, RZ, R0, 0x7fffff, RZ, 0xc0, !PT ;  /* 0x007fffff00ff7812 */ /* 0x000fe4000782c0ff */
[----:B------:R-:W-:-:S05]  /*11d0*/  SEL R8, RZ, 0x1, !P0 ;  /* 0x00000001ff087807 */ /* 0x000fca0004000000 */
[----:B------:R-:W-:-:S05]  /*11e0*/  IMAD.MOV R8, RZ, RZ, -R8 ;  /* 0x000000ffff087224 */ /* 0x000fca00078e0a08 */
[----:B------:R-:W-:Y:S02]  /*11f0*/  ISETP.GE.AND P0, PT, R8, RZ, PT ;  /* 0x000000ff0800720c */ /* 0x000fe40003f06270 */
[----:B------:R-:W-:-:S04]  /*1200*/  IADD3 R8, PT, PT, R7, -0xfc, RZ ;  /* 0xffffff0407087810 */ /* 0x000fc80007ffe0ff */
[----:B------:R-:W-:-:S07]  /*1210*/  SHF.R.U32.HI R7, RZ, R8, R11 ;  /* 0x00000008ff077219 */ /* 0x000fce000001160b */
[----:B------:R-:W-:-:S05]  /*1220*/  @!P0 VIADD R7, R7, 0x1 ;  /* 0x0000000107078836 */ /* 0x000fca0000000000 */
[----:B------:R-:W-:-:S04]  /*1230*/  @!P1 SHF.L.U32 R7, R7, 0x1, RZ ;  /* 0x0000000107079819 */ /* 0x000fc800000006ff */
[----:B------:R-:W-:Y:S01]  /*1240*/  LOP3.LUT R7, R7, 0x80000000, R0, 0xf8, !PT ;  /* 0x8000000007077812 */ /* 0x000fe200078ef800 */
[----:B------:R-:W-:Y:S06]  /*1250*/  BRA `(.L_x_26) ;  /* 0x0000000000047947 */ /* 0x000fec0003800000 */
.L_x_27:
[----:B------:R0:W1:Y:S02]  /*1260*/  MUFU.RCP R7, R0 ;  /* 0x0000000000077308 */ /* 0x0000640000001000 */
.L_x_26:
[----:B0123--:R-:W-:Y:S01]  /*1270*/  IMAD.MOV.U32 R0, RZ, RZ, R7 ;  /* 0x000000ffff007224 */ /* 0x00ffe200078e0007 */
[----:B------:R-:W-:-:S04]  /*1280*/  MOV R7, 0x0 ;  /* 0x0000000000077802 */ /* 0x000fc80000000f00 */
[----:B------:R-:W-:Y:S05]  /*1290*/  RET.REL.NODEC R6 `(softmax_causal_f32) ;  /* 0xffffffec06587950 */ /* 0x000fea0003c3ffff */
.L_x_28:
[----:B------:R-:W-:-:S00]  /*12a0*/  BRA `(.L_x_28) ;  /* 0xfffffffc00fc7947 */ /* 0x000fc0000383ffff */
[----:B------:R-:W-:-:S00]  /*12b0*/  NOP ;  /* 0x0000000000007918 */ /* 0x000fc00000000000 */
        /* <DEDUP_REMOVED lines=12> */
.L_x_58:


//--------------------- .text.softmax_f32         --------------------------
	.section	.text.softmax_f32,"ax",@progbits
	.align	128
        .global         softmax_f32
        .type           softmax_f32,@function
        .size           softmax_f32,(.L_x_59 - softmax_f32)
        .other          softmax_f32,@"STO_CUDA_ENTRY STV_DEFAULT"
softmax_f32:
.text.softmax_f32:
[----:B------:R-:W-:Y:S08]  /*0000*/  LDC R1, c[0x0][0x37c] ;  /* 0x0000df00ff017b82 */ /* 0x000ff00000000800 */
[----:B------:R-:W0:Y:S08]  /*0010*/  S2UR UR4, SR_CTAID.X ;  /* 0x00000000000479c3 */ /* 0x000e300000002500 */
[----:B------:R-:W0:Y:S02]  /*0020*/  LDC R0, c[0x0][0x390] ;  /* 0x0000e400ff007b82 */ /* 0x000e240000000800 */
[----:B0-----:R-:W-:-:S13]  /*0030*/  ISETP.LE.U32.AND P0, PT, R0, UR4, PT ;  /* 0x0000000400007c0c */ /* 0x001fda000bf03070 */
[----:B------:R-:W-:Y:S05]  /*0040*/  @P0 EXIT ;  /* 0x000000000000094d */ /* 0x000fea0003800000 */
[----:B------:R-:W0:Y:S01]  /*0050*/  S2R R2, SR_TID.X ;  /* 0x0000000000027919 */ /* 0x000e220000002100 */
[----:B------:R-:W1:Y:S01]  /*0060*/  LDC R3, c[0x0][0x394] ;  /* 0x0000e500ff037b82 */ /* 0x000e620000000800 */
[----:B------:R-:W2:Y:S01]  /*0070*/  LDCU.64 UR8, c[0x0][0x358] ;  /* 0x00006b00ff0877ac */ /* 0x000ea20008000a00 */
[----:B------:R-:W-:Y:S01]  /*0080*/  BSSY.RECONVERGENT B0, `(.L_x_29) ;  /* 0x0000010000007945 */ /* 0x000fe20003800200 */
[----:B------:R-:W-:-:S05]  /*0090*/  IMAD.MOV.U32 R8, RZ, RZ, -0x800000 ;  /* 0xff800000ff087424 */ /* 0x000fca00078e00ff */
[----:B------:R-:W3:Y:S01]  /*00a0*/  LDC.64 R4, c[0x0][0x380] ;  /* 0x0000e000ff047b82 */ /* 0x000ee20000000a00 */
[----:B-1----:R-:W-:Y:S01]  /*00b0*/  IMAD R9, R3, UR4, RZ ;  /* 0x0000000403097c24 */ /* 0x002fe2000f8e02ff */
[----:B0-----:R-:W-:-:S03]  /*00c0*/  ISETP.GE.U32.AND P0, PT, R2, R3, PT ;  /* 0x000000030200720c */ /* 0x001fc60003f06070 */
[----:B---3--:R-:W-:-:S10]  /*00d0*/  IMAD.WIDE.U32 R4, R9, 0x4, R4 ;  /* 0x0000000409047825 */ /* 0x008fd400078e0004 */
[----:B--2---:R-:W-:Y:S05]  /*00e0*/  @P0 BRA `(.L_x_30) ;  /* 0x0000000000240947 */ /* 0x004fea0003800000 */
[----:B------:R-:W0:Y:S01]  /*00f0*/  LDC R11, c[0x0][0x360] ;  /* 0x0000d800ff0b7b82 */ /* 0x000e220000000800 */
[----:B------:R-:W-:Y:S01]  /*0100*/  IMAD.MOV.U32 R8, RZ, RZ, -0x800000 ;  /* 0xff800000ff087424 */ /* 0x000fe200078e00ff */
[----:B------:R-:W-:-:S07]  /*0110*/  MOV R0, R2 ;  /* 0x0000000200007202 */ /* 0x000fce0000000f00 */
.L_x_31:
[----:B------:R-:W-:-:S06]  /*0120*/  IMAD.WIDE.U32 R6, R0, 0x4, R4 ;  /* 0x0000000400067825 */ /* 0x000fcc00078e0004 */
[----:B------:R-:W2:Y:S01]  /*0130*/  LDG.E.CONSTANT R7, desc[UR8][R6.64] ;  /* 0x0000000806077981 */ /* 0x000ea2000c1e9900 */
[----:B0-----:R-:W-:-:S05]  /*0140*/  IMAD.IADD R0, R11, 0x1, R0 ;  /* 0x000000010b007824 */ /* 0x001fca00078e0200 */
[----:B------:R-:W-:Y:S02]  /*0150*/  ISETP.GE.U32.AND P0, PT, R0, R3, PT ;  /* 0x000000030000720c */ /* 0x000fe40003f06070 */
[----:B--2---:R-:W-:-:S11]  /*0160*/  FMNMX R8, R7, R8, !PT ;  /* 0x0000000807087209 */ /* 0x004fd60007800000 */
[----:B------:R-:W-:Y:S05]  /*0170*/  @!P0 BRA `(.L_x_31) ;  /* 0xfffffffc00e88947 */ /* 0x000fea000383ffff */
.L_x_30:
[----:B------:R-:W-:Y:S05]  /*0180*/  BSYNC.RECONVERGENT B0 ;  /* 0x0000000000007941 */ /* 0x000fea0003800200 */
.L_x_29:
        /* <DEDUP_REMOVED lines=40> */
.L_x_47:
[----:B------:R-:W-:Y:S02]  /*0410*/  ISETP.NE.AND P1, PT, R2, RZ, PT ;  /* 0x000000ff0200720c */ /* 0x000fe40003f25270 */
[----:B--2---:R-:W-:-:S11]  /*0420*/  FMNMX R15, R14, R15, !PT ;  /* 0x0000000f0e0f7209 */ /* 0x004fd60007800000 */
[----:B------:R2:W-:Y:S01]  /*0430*/  @!P1 STS [UR4], R15 ;  /* 0x0000000fff009988 */ /* 0x0005e20008000804 */
[----:B------:R-:W-:-:S13]  /*0440*/  @!P1 PLOP3.LUT P0, PT, PT, PT, PT, 0x80, 0x8 ;  /* 0x000000000008981c */ /* 0x000fda0003f0f070 */
.L_x_32:
[----:B------:R-:W-:Y:S01]  /*0450*/  ISETP.GE.U32.AND P1, PT, R2, R3, PT ;  /* 0x000000030200720c */ /* 0x000fe20003f26070 */
[----:B------:R-:W-:Y:S05]  /*0460*/  WARPSYNC.ALL ;  /* 0x0000000000007948 */ /* 0x000fea0003800000 */
[----:B------:R-:W-:Y:S01]  /*0470*/  BAR.SYNC.DEFER_BLOCKING 0x0 ;  /* 0x0000000000007b1d */ /* 0x000fe20000010000 */
[----:B------:R-:W-:-:S05]  /*0480*/  HFMA2 R12, -RZ, RZ, 0, 0 ;  /* 0x00000000ff0c7431 */ /* 0x000fca00000001ff */
[----:B------:R-:W-:Y:S04]  /*0490*/  BSSY.RECONVERGENT B0, `(.L_x_34) ;  /* 0x0000018000007945 */ /* 0x000fe80003800200 */
[----:B------:R-:W-:Y:S05]  /*04a0*/  @P1 BRA `(.L_x_35) ;  /* 0x0000000000581947 */ /* 0x000fea0003800000 */
[----:B0-----:R-:W0:Y:S01]  /*04b0*/  LDS R13, [UR4] ;  /* 0x00000004ff0d7984 */ /* 0x001e220008000800 */
[----:B------:R-:W-:Y:S02]  /*04c0*/  IMAD.MOV.U32 R12, RZ, RZ, RZ ;  /* 0x000000ffff0c7224 */ /* 0x000fe400078e00ff */
[----:B--2---:R-:W-:-:S07]  /*04d0*/  IMAD.MOV.U32 R15, RZ, RZ, R2 ;  /* 0x000000ffff0f7224 */ /* 0x004fce00078e0002 */
.L_x_36:
[----:B---3--:R-:W-:-:S06]  /*04e0*/  IMAD.WIDE.U32 R10, R15, 0x4, R4 ;  /* 0x000000040f0a7825 */ /* 0x008fcc00078e0004 */
[----:B------:R-:W0:Y:S01]  /*04f0*/  LDG.E.CONSTANT R10, desc[UR8][R10.64] ;  /* 0x000000080a0a7981 */ /* 0x000e22000c1e9900 */
[----:B------:R-:W-:Y:S01]  /*0500*/  MOV R17, 0x3bbb989d ;  /* 0x3bbb989d00117802 */ /* 0x000fe20000000f00 */
[----:B------:R-:W-:Y:S02]  /*0510*/  IMAD.MOV.U32 R19, RZ, RZ, 0x437c0000 ;  /* 0x437c0000ff137424 */ /* 0x000fe400078e00ff */
[----:B0-----:R-:W-:Y:S01]  /*0520*/  FADD R14, -R13, R10 ;  /* 0x0000000a0d0e7221 */ /* 0x001fe20000000100 */
[C---:B------:R-:W-:Y:S01]  /*0530*/  IMAD.WIDE.U32 R10, R15.reuse, 0x4, R6 ;  /* 0x000000040f0a7825 */ /* 0x040fe200078e0006 */
[----:B------:R-:W-:-:S03]  /*0540*/  IADD3 R15, PT, PT, R15, UR6, RZ ;  /* 0x000000060f0f7c10 */ /* 0x000fc6000fffe0ff */
[----:B------:R-:W-:Y:S01]  /*0550*/  FFMA.SAT R16, R14, R17, 0.5 ;  /* 0x3f0000000e107423 */ /* 0x000fe20000002011 */
[----:B------:R-:W-:-:S03]  /*0560*/  ISETP.GE.U32.AND P1, PT, R15, R3, PT ;  /* 0x000000030f00720c */ /* 0x000fc60003f26070 */
[----:B------:R-:W-:-:S04]  /*0570*/  FFMA.RM R16, R16, R19, 12582913 ;  /* 0x4b40000110107423 */ /* 0x000fc80000004013 */
[C---:B------:R-:W-:Y:S01]  /*0580*/  FADD R17, R16.reuse, -12583039 ;  /* 0xcb40007f10117421 */ /* 0x040fe20000000000 */
[----:B------:R-:W-:-:S03]  /*0590*/  IMAD.SHL.U32 R16, R16, 0x800000, RZ ;  /* 0x0080000010107824 */ /* 0x000fc600078e00ff */
[----:B------:R-:W-:-:S04]  /*05a0*/  FFMA R17, R14, 1.4426950216293334961, -R17 ;  /* 0x3fb8aa3b0e117823 */ /* 0x000fc80000000811 */
[----:B------:R-:W-:-:S06]  /*05b0*/  FFMA R17, R14, 1.925963033500011079e-08, R17 ;  /* 0x32a570600e117823 */ /* 0x000fcc0000000011 */
[----:B------:R-:W0:Y:S02]  /*05c0*/  MUFU.EX2 R17, R17 ;  /* 0x0000001100117308 */ /* 0x000e240000000800 */
[----:B0-----:R-:W-:-:S04]  /*05d0*/  FMUL R19, R16, R17 ;  /* 0x0000001110137220 */ /* 0x001fc80000400000 */
[----:B------:R-:W-:Y:S01]  /*05e0*/  FADD R12, R19, R12 ;  /* 0x0000000c130c7221 */ /* 0x000fe20000000000 */
[----:B------:R3:W-:Y:S01]  /*05f0*/  STG.E desc[UR8][R10.64], R19 ;  /* 0x000000130a007986 */ /* 0x0007e2000c101908 */
[----:B------:R-:W-:Y:S05]  /*0600*/  @!P1 BRA `(.L_x_36) ;  /* 0xfffffffc00b49947 */ /* 0x000fea000383ffff */
.L_x_35:
[----:B------:R-:W-:Y:S05]  /*0610*/  BSYNC.RECONVERGENT B0 ;  /* 0x0000000000007941 */ /* 0x000fea0003800200 */
.L_x_34:
[----:B------:R-:W4:Y:S01]  /*0620*/  SHFL.DOWN PT, R5, R12, 0x10, 0x1f ;  /* 0x0a001f000c057f89 */ /* 0x000f2200000e0000 */
[----:B------:R-:W-:Y:S01]  /*0630*/  ISETP.NE.AND P1, PT, R0, RZ, PT ;  /* 0x000000ff0000720c */ /* 0x000fe20003f25270 */
[----:B------:R-:W-:Y:S01]  /*0640*/  BSSY B0, `(.L_x_37) ;  /* 0x000001d000007945 */ /* 0x000fe20003800000 */
[----:B----4-:R-:W-:-:S05]  /*0650*/  FADD R5, R5, R12 ;  /* 0x0000000c05057221 */ /* 0x010fca0000000000 */
[----:B------:R-:W4:Y:S02]  /*0660*/  SHFL.DOWN PT, R4, R5, 0x8, 0x1f ;  /* 0x09001f0005047f89 */ /* 0x000f2400000e0000 */
[----:B----4-:R-:W-:-:S05]  /*0670*/  FADD R4, R5, R4 ;  /* 0x0000000405047221 */ /* 0x010fca0000000000 */
[----:B---3--:R-:W3:Y:S02]  /*0680*/  SHFL.DOWN PT, R11, R4, 0x4, 0x1f ;  /* 0x08801f00040b7f89 */ /* 0x008ee400000e0000 */
[----:B---3--:R-:W-:-:S05]  /*0690*/  FADD R11, R4, R11 ;  /* 0x0000000b040b7221 */ /* 0x008fca0000000000 */
[----:B------:R-:W3:Y:S02]  /*06a0*/  SHFL.DOWN PT, R10, R11, 0x2, 0x1f ;  /* 0x08401f000b0a7f89 */ /* 0x000ee400000e0000 */
[----:B---3--:R-:W-:-:S05]  /*06b0*/  FADD R10, R11, R10 ;  /* 0x0000000a0b0a7221 */ /* 0x008fca0000000000 */
[----:B0-----:R-:W0:Y:S02]  /*06c0*/  SHFL.DOWN PT, R13, R10, 0x1, 0x1f ;  /* 0x08201f000a0d7f89 */ /* 0x001e2400000e0000 */
        /* <DEDUP_REMOVED lines=19> */
.L_x_53:
[----:B-1----:R-:W-:-:S07]  /*0800*/  FADD R13, R8, R13 ;  /* 0x0000000d080d7221 */ /* 0x002fce0000000000 */
.L_x_38:
[----:B------:R-:W-:Y:S05]  /*0810*/  BSYNC B0 ;  /* 0x0000000000007941 */ /* 0x000fea0003800000 */
.L_x_37:
[----:B------:R3:W-:Y:S01]  /*0820*/  @P0 STS [UR4], R13 ;  /* 0x0000000dff000988 */ /* 0x0007e20008000804 */
[----:B------:R-:W-:Y:S05]  /*0830*/  WARPSYNC.ALL ;  /* 0x0000000000007948 */ /* 0x000fea0003800000 */
[----:B------:R-:W-:Y:S01]  /*0840*/  BAR.SYNC.DEFER_BLOCKING 0x0 ;  /* 0x0000000000007b1d */ /* 0x000fe20000010000 */
[----:B------:R-:W-:-:S13]  /*0850*/  ISETP.GE.U32.AND P0, PT, R2, R3, PT ;  /* 0x000000030200720c */ /* 0x000fda0003f06070 */
[----:B---3--:R-:W-:Y:S05]  /*0860*/  @P0 EXIT ;  /* 0x000000000000094d */ /* 0x008fea0003800000 */
[----:B------:R-:W3:Y:S01]  /*0870*/  LDS R0, [UR4] ;  /* 0x00000004ff007984 */ /* 0x000ee20008000800 */
[----:B------:R-:W4:Y:S01]  /*0880*/  LDCU UR4, c[0x0][0x394] ;  /* 0x00007280ff0477ac */ /* 0x000f220008000800 */
[----:B---3--:R-:W-:-:S05]  /*0890*/  VIADD R3, R0, 0x1800000 ;  /* 0x0180000000037836 */ /* 0x008fca0000000000 */
[----:B------:R-:W-:-:S04]  /*08a0*/  LOP3.LUT R3, R3, 0x7f800000, RZ, 0xc0, !PT ;  /* 0x7f80000003037812 */ /* 0x000fc800078ec0ff */
[----:B------:R-:W-:-:S13]  /*08b0*/  ISETP.GT.U32.AND P0, PT, R3, 0x1ffffff, PT ;  /* 0x01ffffff0300780c */ /* 0x000fda0003f04070 */
[----:B----4-:R-:W-:Y:S05]  /*08c0*/  @P0 BRA `(.L_x_40) ;  /* 0x00000000000c0947 */ /* 0x010fea0003800000 */
[----:B------:R-:W-:-:S07]  /*08d0*/  MOV R4, 0x8f0 ;  /* 0x000008f000047802 */ /* 0x000fce0000000f00 */
[----:B012---:R-:W-:Y:S05]  /*08e0*/  CALL.REL.NOINC `($__internal_1_$__cuda_sm20_rcp_rn_f32_slowpath) ;  /* 0x0000000400587944 */ /* 0x007fea0003c00000 */
[----:B------:R-:W-:Y:S05]  /*08f0*/  BRA `(.L_x_41) ;  /* 0x0000000000107947 */ /* 0x000fea0003800000 */
.L_x_40:
[----:B------:R-:W3:Y:S02]  /*0900*/  MUFU.RCP R3, R0 ;  /* 0x0000000000037308 */ /* 0x000ee40000001000 */
[----:B---3--:R-:W-:-:S04]  /*0910*/  FFMA R4, R0, R3, -1 ;  /* 0xbf80000000047423 */ /* 0x008fc80000000003 */
[----:B------:R-:W-:-:S04]  /*0920*/  FADD.FTZ R4, -R4, -RZ ;  /* 0x800000ff04047221 */ /* 0x000fc80000010100 */
[----:B------:R-:W-:-:S07]  /*0930*/  FFMA R3, R3, R4, R3 ;  /* 0x0000000403037223 */ /* 0x000fce0000000003 */
.L_x_41:
[----:B---3--:R-:W-:-:S05]  /*0940*/  IMAD.WIDE.U32 R4, R2, 0x4, R6 ;  /* 0x0000000402047825 */ /* 0x008fca00078e0006 */
[----:B------:R-:W1:Y:S01]  /*0950*/  LDG.E R0, desc[UR8][R4.64] ;  /* 0x0000000804007981 */ /* 0x000e62000c1e1900 */
[----:B------:R-:W-:-:S04]  /*0960*/  IADD3 R2, PT, PT, R2, UR6, RZ ;  /* 0x0000000602027c10 */ /* 0x000fc8000fffe0ff */
[----:B------:R-:W-:Y:S01]  /*0970*/  ISETP.GE.U32.AND P0, PT, R2, UR4, PT ;  /* 0x0000000402007c0c */ /* 0x000fe2000bf06070 */
[----:B-1----:R-:W-:-:S05]  /*0980*/  FMUL R9, R3, R0 ;  /* 0x0000000003097220 */ /* 0x002fca0000400000 */
[----:B------:R3:W-:Y:S07]  /*0990*/  STG.E desc[UR8][R4.64], R9 ;  /* 0x0000000904007986 */ /* 0x0007ee000c101908 */
[----:B------:R-:W-:Y:S05]  /*09a0*/  @!P0 BRA `(.L_x_41) ;  /* 0xfffffffc00e48947 */ /* 0x000fea000383ffff */
[----:B------:R-:W-:Y:S05]  /*09b0*/  EXIT ;  /* 0x000000000000794d */ /* 0x000fea0003800000 */
.L_x_33:
[----:B------:R-:W-:Y:S02]  /*09c0*/  HFMA2 R19, -RZ, RZ, 0, 1.847743988037109375e-06 ;  /* 0x0000001fff137431 */ /* 0x000fe400000001ff */
[----:B--2---:R-:W-:Y:S02]  /*09d0*/  IMAD.MOV.U32 R17, RZ, RZ, R10 ;  /* 0x000000ffff117224 */ /* 0x004fe400078e000a */
[----:B------:R-:W-:Y:S02]  /*09e0*/  IMAD.MOV.U32 R18, RZ, RZ, 0x10 ;  /* 0x00000010ff127424 */ /* 0x000fe400078e00ff */
[----:B------:R-:W-:-:S07]  /*09f0*/  IMAD.MOV.U32 R16, RZ, RZ, -0x1 ;  /* 0xffffffffff107424 */ /* 0x000fce00078e00ff */
[----:B01----:R-:W-:Y:S05]  /*0a00*/  WARPSYNC.COLLECTIVE R16, `(.L_x_42) ;  /* 0x0000000010087348 */ /* 0x003fea0003c00000 */
[----:B------:R2:W3:Y:S02]  /*0a10*/  SHFL.DOWN P1, R15, R17, R18, R19 ;  /* 0x08000012110f7389 */ /* 0x0004e40000020013 */
[----:B0123--:R-:W-:Y:S05]  /*0a20*/  ENDCOLLECTIVE ;  /* 0x000000000000791b */ /* 0x00ffea0003800000 */
.L_x_42:
[----:B------:R-:W-:Y:S02]  /*0a30*/  IMAD.MOV.U32 R18, RZ, RZ, 0x8 ;  /* 0x00000008ff127424 */ /* 0x000fe400078e00ff */
[----:B------:R-:W-:-:S05]  /*0a40*/  IMAD.MOV.U32 R11, RZ, RZ, R15 ;  /* 0x000000ffff0b7224 */ /* 0x000fca00078e000f */
[----:B------:R-:W-:-:S04]  /*0a50*/  FMNMX R11, R11, R10, !PT ;  /* 0x0000000a0b0b7209 */ /* 0x000fc80007800000 */
[----:B------:R-:W-:-:S07]  /*0a60*/  MOV R17, R11 ;  /* 0x0000000b00117202 */ /* 0x000fce0000000f00 */
[----:B------:R-:W-:Y:S05]  /*0a70*/  WARPSYNC.COLLECTIVE R16, `(.L_x_43) ;  /* 0x0000000010087348 */ /* 0x000fea0003c00000 */
[----:B------:R0:W1:Y:S02]  /*0a80*/  SHFL.DOWN P1, R15, R17, R18, R19 ;  /* 0x08000012110f7389 */ /* 0x0000640000020013 */
[----:B01----:R-:W-:Y:S05]  /*0a90*/  ENDCOLLECTIVE ;  /* 0x000000000000791b */ /* 0x003fea0003800000 */
.L_x_43:
[----:B------:R-:W-:Y:S02]  /*0aa0*/  IMAD.MOV.U32 R18, RZ, RZ, 0x4 ;  /* 0x00000004ff127424 */ /* 0x000fe400078e00ff */
[----:B------:R-:W-:-:S05]  /*0ab0*/  IMAD.MOV.U32 R12, RZ, RZ, R15 ;  /* 0x000000ffff0c7224 */ /* 0x000fca00078e000f */
[----:B------:R-:W-:-:S04]  /*0ac0*/  FMNMX R12, R11, R12, !PT ;  /* 0x0000000c0b0c7209 */ /* 0x000fc80007800000 */
[----:B------:R-:W-:-:S07]  /*0ad0*/  MOV R17, R12 ;  /* 0x0000000c00117202 */ /* 0x000fce0000000f00 */
[----:B------:R-:W-:Y:S05]  /*0ae0*/  WARPSYNC.COLLECTIVE R16, `(.L_x_44) ;  /* 0x0000000010087348 */ /* 0x000fea0003c00000 */
[----:B------:R0:W1:Y:S02]  /*0af0*/  SHFL.DOWN P1, R15, R17, R18, R19 ;  /* 0x08000012110f7389 */ /* 0x0000640000020013 */
[----:B01----:R-:W-:Y:S05]  /*0b00*/  ENDCOLLECTIVE ;  /* 0x000000000000791b */ /* 0x003fea0003800000 */
.L_x_44:
[----:B------:R-:W-:Y:S02]  /*0b10*/  IMAD.MOV.U32 R18, RZ, RZ, 0x2 ;  /* 0x00000002ff127424 */ /* 0x000fe400078e00ff */
[----:B------:R-:W-:-:S05]  /*0b20*/  IMAD.MOV.U32 R13, RZ, RZ, R15 ;  /* 0x000000ffff0d7224 */ /* 0x000fca00078e000f */
[----:B------:R-:W-:-:S04]  /*0b30*/  FMNMX R13, R12, R13, !PT ;  /* 0x0000000d0c0d7209 */ /* 0x000fc80007800000 */
[----:B------:R-:W-:-:S07]  /*0b40*/  MOV R17, R13 ;  /* 0x0000000d00117202 */ /* 0x000fce0000000f00 */
[----:B------:R-:W-:Y:S05]  /*0b50*/  WARPSYNC.COLLECTIVE R16, `(.L_x_45) ;  /* 0x0000000010087348 */ /* 0x000fea0003c00000 */
[----:B------:R0:W1:Y:S02]  /*0b60*/  SHFL.DOWN P1, R15, R17, R18, R19 ;  /* 0x08000012110f7389 */ /* 0x0000640000020013 */
[----:B01----:R-:W-:Y:S05]  /*0b70*/  ENDCOLLECTIVE ;  /* 0x000000000000791b */ /* 0x003fea0003800000 */
.L_x_45:
[----:B------:R-:W-:Y:S02]  /*0b80*/  IMAD.MOV.U32 R18, RZ, RZ, 0x1 ;  /* 0x00000001ff127424 */ /* 0x000fe400078e00ff */
[----:B------:R-:W-:-:S05]  /*0b90*/  IMAD.MOV.U32 R14, RZ, RZ, R15 ;  /* 0x000000ffff0e7224 */ /* 0x000fca00078e000f */
[----:B------:R-:W-:-:S04]  /*0ba0*/  FMNMX R14, R13, R14, !PT ;  /* 0x0000000e0d0e7209 */ /* 0x000fc80007800000 */
[----:B------:R-:W-:-:S07]  /*0bb0*/  MOV R17, R14 ;  /* 0x0000000e00117202 */ /* 0x000fce0000000f00 */
[----:B------:R-:W-:Y:S05]  /*0bc0*/  WARPSYNC.COLLECTIVE R16, `(.L_x_46) ;  /* 0x0000000010087348 */ /* 0x000fea0003c00000 */
[----:B------:R0:W1:Y:S02]  /*0bd0*/  SHFL.DOWN P1, R15, R17, R18, R19 ;  /* 0x08000012110f7389 */ /* 0x0000640000020013 */
[----:B01----:R-:W-:Y:S05]  /*0be0*/  ENDCOLLECTIVE ;  /* 0x000000000000791b */ /* 0x003fea0003800000 */
.L_x_46:
[----:B------:R-:W-:Y:S05]  /*0bf0*/  BRA `(.L_x_47) ;  /* 0xfffffff800047947 */ /* 0x000fea000383ffff */
.L_x_39:
[----:B------:R-:W-:Y:S02]  /*0c00*/  HFMA2 R18, -RZ, RZ, 0, 9.5367431640625e-07 ;  /* 0x00000010ff127431 */ /* 0x000fe400000001ff */
[----:B---3--:R-:W-:Y:S02]  /*0c10*/  IMAD.MOV.U32 R17, RZ, RZ, R0 ;  /* 0x000000ffff117224 */ /* 0x008fe400078e0000 */
[----:B------:R-:W-:Y:S02]  /*0c20*/  IMAD.MOV.U32 R19, RZ, RZ, 0x1f ;  /* 0x0000001fff137424 */ /* 0x000fe400078e00ff */
[----:B------:R-:W-:-:S07]  /*0c30*/  IMAD.MOV.U32 R16, RZ, RZ, -0x1 ;  /* 0xffffffffff107424 */ /* 0x000fce00078e00ff */
[----:B012---:R-:W-:Y:S05]  /*0c40*/  WARPSYNC.COLLECTIVE R16, `(.L_x_48) ;  /* 0x0000000010087348 */ /* 0x007fea0003c00000 */
[----:B--2---:R2:W3:Y:S02]  /*0c50*/  SHFL.DOWN P1, R15, R17, R18, R19 ;  /* 0x08000012110f7389 */ /* 0x0044e40000020013 */
[----:B0123--:R-:W-:Y:S05]  /*0c60*/  ENDCOLLECTIVE ;  /* 0x000000000000791b */ /* 0x00ffea0003800000 */
.L_x_48:
[----:B------:R-:W-:Y:S01]  /*0c70*/  IMAD.MOV.U32 R18, RZ, RZ, 0x8 ;  /* 0x00000008ff127424 */ /* 0x000fe200078e00ff */
[----:B------:R-:W-:-:S05]  /*0c80*/  MOV R5, R15 ;  /* 0x0000000f00057202 */ /* 0x000fca0000000f00 */
[----:B------:R-:W-:-:S04]  /*0c90*/  FADD R5, R5, R0 ;  /* 0x0000000005057221 */ /* 0x000fc80000000000 */
[----:B------:R-:W-:-:S07]  /*0ca0*/  IMAD.MOV.U32 R17, RZ, RZ, R5 ;  /* 0x000000ffff117224 */ /* 0x000fce00078e0005 */
[----:B------:R-:W-:Y:S05]  /*0cb0*/  WARPSYNC.COLLECTIVE R16, `(.L_x_49) ;  /* 0x0000000010087348 */ /* 0x000fea0003c00000 */
[----:B------:R0:W1:Y:S02]  /*0cc0*/  SHFL.DOWN P1, R15, R17, R18, R19 ;  /* 0x08000012110f7389 */ /* 0x0000640000020013 */
[----:B01----:R-:W-:Y:S05]  /*0cd0*/  ENDCOLLECTIVE ;  /* 0x000000000000791b */ /* 0x003fea0003800000 */
.L_x_49:
[----:B------:R-:W-:Y:S01]  /*0ce0*/  IMAD.MOV.U32 R18, RZ, RZ, 0x4 ;  /* 0x00000004ff127424 */ /* 0x000fe200078e00ff */
[----:B------:R-:W-:-:S05]  /*0cf0*/  MOV R4, R15 ;  /* 0x0000000f00047202 */ /* 0x000fca0000000f00 */
[----:B------:R-:W-:-:S04]  /*0d00*/  FADD R4, R5, R4 ;  /* 0x0000000405047221 */ /* 0x000fc80000000000 */
[----:B------:R-:W-:-:S07]  /*0d10*/  IMAD.MOV.U32 R17, RZ, RZ, R4 ;  /* 0x000000ffff117224 */ /* 0x000fce00078e0004 */
[----:B------:R-:W-:Y:S05]  /*0d20*/  WARPSYNC.COLLECTIVE R16, `(.L_x_50) ;  /* 0x0000000010087348 */ /* 0x000fea0003c00000 */
[----:B------:R0:W1:Y:S02]  /*0d30*/  SHFL.DOWN P1, R15, R17, R18, R19 ;  /* 0x08000012110f7389 */ /* 0x0000640000020013 */
[----:B01----:R-:W-:Y:S05]  /*0d40*/  ENDCOLLECTIVE ;  /* 0x000000000000791b */ /* 0x003fea0003800000 */
.L_x_50:
[----:B------:R-:W-:Y:S01]  /*0d50*/  HFMA2 R18, -RZ, RZ, 0, 1.1920928955078125e-07 ;  /* 0x00000002ff127431 */ /* 0x000fe200000001ff */
[----:B------:R-:W-:-:S05]  /*0d60*/  MOV R9, R15 ;  /* 0x0000000f00097202 */ /* 0x000fca0000000f00 */
[----:B------:R-:W-:-:S04]  /*0d70*/  FADD R9, R4, R9 ;  /* 0x0000000904097221 */ /* 0x000fc80000000000 */
[----:B------:R-:W-:-:S07]  /*0d80*/  IMAD.MOV.U32 R17, RZ, RZ, R9 ;  /* 0x000000ffff117224 */ /* 0x000fce00078e0009 */
[----:B------:R-:W-:Y:S05]  /*0d90*/  WARPSYNC.COLLECTIVE R16, `(.L_x_51) ;  /* 0x0000000010087348 */ /* 0x000fea0003c00000 */
[----:B------:R0:W1:Y:S02]  /*0da0*/  SHFL.DOWN P1, R15, R17, R18, R19 ;  /* 0x08000012110f7389 */ /* 0x0000640000020013 */
[----:B01----:R-:W-:Y:S05]  /*0db0*/  ENDCOLLECTIVE ;  /* 0x000000000000791b */ /* 0x003fea0003800000 */
.L_x_51:
[----:B------:R-:W-:Y:S02]  /*0dc0*/  IMAD.MOV.U32 R18, RZ, RZ, 0x1 ;  /* 0x00000001ff127424 */ /* 0x000fe400078e00ff */
[----:B------:R-:W-:-:S04]  /*0dd0*/  IMAD.MOV.U32 R8, RZ, RZ, R15 ;  /* 0x000000ffff087224 */ /* 0x000fc800078e000f */
[----:B------:R-:W-:-:S05]  /*0de0*/  FADD R8, R9, R8 ;  /* 0x0000000809087221 */ /* 0x000fca0000000000 */
[----:B------:R-:W-:-:S07]  /*0df0*/  MOV R17, R8 ;  /* 0x0000000800117202 */ /* 0x000fce0000000f00 */
[----:B------:R-:W-:Y:S05]  /*0e00*/  WARPSYNC.COLLECTIVE R16, `(.L_x_52) ;  /* 0x0000000010087348 */ /* 0x000fea0003c00000 */
[----:B------:R0:W1:Y:S02]  /*0e10*/  SHFL.DOWN P1, R15, R17, R18, R19 ;  /* 0x08000012110f7389 */ /* 0x0000640000020013 */
[----:B01----:R-:W-:Y:S05]  /*0e20*/  ENDCOLLECTIVE ;  /* 0x000000000000791b */ /* 0x003fea0003800000 */
.L_x_52:
[----:B------:R-:W-:Y:S01]  /*0e30*/  MOV R13, R15 ;  /* 0x0000000f000d7202 */ /* 0x000fe20000000f00 */
[----:B------:R-:W-:Y:S06]  /*0e40*/  BRA `(.L_x_53) ;  /* 0xfffffff8006c7947 */ /* 0x000fec000383ffff */
        .weak           $__internal_1_$__cuda_sm20_rcp_rn_f32_slowpath
        .type           $__internal_1_$__cuda_sm20_rcp_rn_f32_slowpath,@function
        .size           $__internal_1_$__cuda_sm20_rcp_rn_f32_slowpath,(.L_x_59 - $__internal_1_$__cuda_sm20_rcp_rn_f32_slowpath)
$__internal_1_$__cuda_sm20_rcp_rn_f32_slowpath:
[----:B------:R-:W-:-:S05]  /*0e50*/  IMAD.SHL.U32 R3, R0, 0x2, RZ ;  /* 0x0000000200037824 */ /* 0x000fca00078e00ff */
[----:B------:R-:W-:-:S04]  /*0e60*/  SHF.R.U32.HI R3, RZ, 0x18, R3 ;  /* 0x00000018ff037819 */ /* 0x000fc80000011603 */
[----:B------:R-:W-:-:S13]  /*0e70*/  ISETP.NE.U32.AND P0, PT, R3, RZ, PT ;  /* 0x000000ff0300720c */ /* 0x000fda0003f05070 */
[----:B------:R-:W-:Y:S05]  /*0e80*/  @P0 BRA `(.L_x_54) ;  /* 0x00000000002c0947 */ /* 0x000fea0003800000 */
[----:B------:R-:W-:-:S04]  /*0e90*/  SHF.L.U32 R3, R0, 0x1, RZ ;  /* 0x0000000100037819 */ /* 0x000fc800000006ff */
[----:B------:R-:W-:-:S13]  /*0ea0*/  ISETP.NE.AND P0, PT, R3, RZ, PT ;  /* 0x000000ff0300720c */ /* 0x000fda0003f05270 */
[----:B------:R2:W3:Y:S01]  /*0eb0*/  @!P0 MUFU.RCP R3, R0 ;  /* 0x0000000000038308 */ /* 0x0004e20000001000 */
[----:B------:R-:W-:Y:S05]  /*0ec0*/  @!P0 BRA `(.L_x_55) ;  /* 0x0000000000a48947 */ /* 0x000fea0003800000 */
[----:B------:R-:W-:-:S04]  /*0ed0*/  FFMA R5, R0, 1.84467440737095516160e+19, RZ ;  /* 0x5f80000000057823 */ /* 0x000fc800000000ff */
[----:B--2---:R-:W3:Y:S02]  /*0ee0*/  MUFU.RCP R0, R5 ;  /* 0x0000000500007308 */ /* 0x004ee40000001000 */
[----:B---3--:R-:W-:-:S04]  /*0ef0*/  FFMA R3, R5, R0, -1 ;  /* 0xbf80000005037423 */ /* 0x008fc80000000000 */
[----:B------:R-:W-:-:S04]  /*0f00*/  FADD.FTZ R3, -R3, -RZ ;  /* 0x800000ff03037221 */ /* 0x000fc80000010100 */
[----:B------:R-:W-:-:S04]  /*0f10*/  FFMA R0, R0, R3, R0 ;  /* 0x0000000300007223 */ /* 0x000fc80000000000 */
[----:B------:R-:W-:Y:S01]  /*0f20*/  FFMA R3, R0, 1.84467440737095516160e+19, RZ ;  /* 0x5f80000000037823 */ /* 0x000fe200000000ff */
[----:B------:R-:W-:Y:S06]  /*0f30*/  BRA `(.L_x_55) ;  /* 0x0000000000887947 */ /* 0x000fec0003800000 */
.L_x_54:
[----:B------:R-:W-:-:S05]  /*0f40*/  VIADD R5, R3, 0xffffff03 ;  /* 0xffffff0303057836 */ /* 0x000fca0000000000 */
[----:B------:R-:W-:-:S13]  /*0f50*/  ISETP.GT.U32.AND P0, PT, R5, 0x1, PT ;  /* 0x000000010500780c */ /* 0x000fda0003f04070 */
[----:B------:R-:W-:Y:S05]  /*0f60*/  @P0 BRA `(.L_x_56) ;  /* 0x0000000000780947 */ /* 0x000fea0003800000 */
[----:B------:R-:W-:Y:S01]  /*0f70*/  LOP3.LUT R8, R0, 0x7fffff, RZ, 0xc0, !PT ;  /* 0x007fffff00087812 */ /* 0x000fe200078ec0ff */
[----:B------:R-:W-:Y:S02]  /*0f80*/  HFMA2 R12, -RZ, RZ, 0, 1.78813934326171875e-07 ;  /* 0x00000003ff0c7431 */ /* 0x000fe400000001ff */
[----:B------:R-:W-:Y:S01]  /*0f90*/  VIADD R3, R3, 0xffffff04 ;  /* 0xffffff0403037836 */ /* 0x000fe20000000000 */
        /* <DEDUP_REMOVED lines=11> */
[----:B------:R-:W-:Y:S02]  /*1050*/  LOP3.LUT R8, R13, R10, RZ, 0xc0, !PT ;  /* 0x0000000a0d087212 */ /* 0x000fe400078ec0ff */
[----:B------:R-:W-:Y:S01]  /*1060*/  SHF.R.U32.HI R3, RZ, R3, R10 ;  /* 0x00000003ff037219 */ /* 0x000fe2000001160a */
[----:B------:R-:W-:Y:S01]  /*1070*/  IMAD.MOV R9, RZ, RZ, -R9 ;  /* 0x000000ffff097224 */ /* 0x000fe200078e0a09 */
[----:B------:R-:W-:-:S04]  /*1080*/  SHF.R.U32.HI R8, RZ, R5, R8 ;  /* 0x00000005ff087219 */ /* 0x000fc80000011608 */
[----:B------:R-:W-:Y:S02]  /*1090*/  LOP3.LUT P1, RZ, R9, R5, R10, 0xf8, !PT ;  /* 0x0000000509ff7212 */ /* 0x000fe4000782f80a */
[C---:B------:R-:W-:Y:S02]  /*10a0*/  LOP3.LUT P0, RZ, R8.reuse, 0x1, RZ, 0xc0, !PT ;  /* 0x0000000108ff7812 */ /* 0x040fe4000780c0ff */
[----:B------:R-:W-:-:S04]  /*10b0*/  LOP3.LUT P2, RZ, R8, 0x2, RZ, 0xc0, !PT ;  /* 0x0000000208ff7812 */ /* 0x000fc8000784c0ff */
[----:B------:R-:W-:Y:S02]  /*10c0*/  PLOP3.LUT P0, PT, P0, P1, P2, 0xe0, 0x0 ;  /* 0x000000000000781c */ /* 0x000fe40000703c20 */
[----:B------:R-:W-:Y:S02]  /*10d0*/  LOP3.LUT P1, RZ, R0, 0x7fffff, RZ, 0xc0, !PT ;  /* 0x007fffff00ff7812 */ /* 0x000fe4000782c0ff */
[----:B------:R-:W-:-:S04]  /*10e0*/  SEL R5, RZ, 0x1, !P0 ;  /* 0x00000001ff057807 */ /* 0x000fc80004000000 */
[----:B------:R-:W-:-:S04]  /*10f0*/  IADD3 R5, PT, PT, -R5, RZ, RZ ;  /* 0x000000ff05057210 */ /* 0x000fc80007ffe1ff */
[----:B------:R-:W-:-:S13]  /*1100*/  ISETP.GE.AND P0, PT, R5, RZ, PT ;  /* 0x000000ff0500720c */ /* 0x000fda0003f06270 */
[----:B------:R-:W-:-:S05]  /*1110*/  @!P0 IADD3 R3, PT, PT, R3, 0x1, RZ ;  /* 0x0000000103038810 */ /* 0x000fca0007ffe0ff */
[----:B------:R-:W-:-:S05]  /*1120*/  @!P1 IMAD.SHL.U32 R3, R3, 0x2, RZ ;  /* 0x0000000203039824 */ /* 0x000fca00078e00ff */
[----:B------:R-:W-:Y:S01]  /*1130*/  LOP3.LUT R3, R3, 0x80000000, R0, 0xf8, !PT ;  /* 0x8000000003037812 */ /* 0x000fe200078ef800 */
[----:B------:R-:W-:Y:S06]  /*1140*/  BRA `(.L_x_55) ;  /* 0x0000000000047947 */ /* 0x000fec0003800000 */
.L_x_56:
[----:B------:R0:W1:Y:S02]  /*1150*/  MUFU.RCP R3, R0 ;  /* 0x0000000000037308 */ /* 0x0000640000001000 */
.L_x_55:
[----:B------:R-:W-:-:S04]  /*1160*/  MOV R5, 0x0 ;  /* 0x0000000000057802 */ /* 0x000fc80000000f00 */
[----:B0123--:R-:W-:Y:S05]  /*1170*/  RET.REL.NODEC R4 `(softmax_f32) ;  /* 0xffffffec04a07950 */ /* 0x00ffea0003c3ffff */
.L_x_57:
        /* <DEDUP_REMOVED lines=16> */
.L_x_59:


//--------------------- .nv.shared.softmax_causal_f32 --------------------------
	.section	.nv.shared.softmax_causal_f32,"aw",@nobits
	.sectionflags	@""
	.align	4
.nv.shared.softmax_causal_f32:
	.zero		1152


//--------------------- .nv.shared.reserved.0     --------------------------
	.section	.nv.shared.reserved.0,"aw",@nobits
	.weak		__nv_reservedSMEM_offset_0_alias
	.size		__nv_reservedSMEM_offset_0_alias, 0, 64
	.other		__nv_reservedSMEM_offset_0_alias,@"STO_CUDA_RESERVED_SHARED STV_DEFAULT"
__nv_reservedSMEM_offset_0_alias:
	.zero		0
	.zero		64


//--------------------- .nv.shared.softmax_f32    --------------------------
	.section	.nv.shared.softmax_f32,"aw",@nobits
	.sectionflags	@""
	.align	4
.nv.shared.softmax_f32:
	.zero		1152


//--------------------- .nv.constant0.softmax_causal_f32 --------------------------
	.section	.nv.constant0.softmax_causal_f32,"a",@progbits
	.sectionflags	@""
	.align	4
.nv.constant0.softmax_causal_f32:
	.zero		924


//--------------------- .nv.constant0.softmax_f32 --------------------------
	.section	.nv.constant0.softmax_f32,"a",@progbits
	.sectionflags	@""
	.align	4
.nv.constant0.softmax_f32:
	.zero		920


//--------------------- SYMBOLS --------------------------

	.type		.nv.reservedSmem.offset0,@object
	.size		.nv.reservedSmem.offset0,0x4
	.type		.nv.reservedSmem.cap,@object
	.size		.nv.reservedSmem.cap,0x4
